//
// Generated by NVIDIA NVVM Compiler
//
// Compiler Build ID: CL-36424714
// Cuda compilation tools, release 13.0, V13.0.88
// Based on NVVM 20.0.0
//

.version 9.0
.target sm_100
.address_size 64

	// .globl	_Z3calP6MatrixS0_

.visible .entry _Z3calP6MatrixS0_(
	.param .u64 .ptr .align 1 _Z3calP6MatrixS0__param_0,
	.param .u64 .ptr .align 1 _Z3calP6MatrixS0__param_1
)
{
	.local .align 16 .b8 	__local_depot0[64];
	.reg .b64 	%SP;
	.reg .b64 	%SPL;
	.reg .pred 	%p<87>;
	.reg .b32 	%r<490>;
	.reg .b64 	%rd<28>;
	.reg .b64 	%fd<793>;

	mov.u64 	%SPL, __local_depot0;
	ld.param.u64 	%rd8, [_Z3calP6MatrixS0__param_0];
	ld.param.u64 	%rd7, [_Z3calP6MatrixS0__param_1];
	cvta.to.global.u64 	%rd1, %rd8;
	add.u64 	%rd2, %SPL, 0;
	mov.u32 	%r195, %ctaid.y;
	mov.u32 	%r196, %ntid.y;
	mov.u32 	%r197, %tid.y;
	mad.lo.s32 	%r1, %r195, %r196, %r197;
	mov.u32 	%r198, %ctaid.x;
	mov.u32 	%r199, %ntid.x;
	mov.u32 	%r200, %tid.x;
	mad.lo.s32 	%r2, %r198, %r199, %r200;
	ld.global.u32 	%r3, [%rd1];
	setp.ge.s32 	%p1, %r1, %r3;
	@%p1 bra 	$L__BB0_154;
	ld.global.u32 	%r4, [%rd1+4];
	setp.ge.s32 	%p2, %r2, %r4;
	@%p2 bra 	$L__BB0_154;
	mov.b32 	%r421, 0;
	st.local.v4.u32 	[%rd2], {%r421, %r421, %r421, %r421};
	st.local.v4.u32 	[%rd2+16], {%r421, %r421, %r421, %r421};
	st.local.v4.u32 	[%rd2+32], {%r421, %r421, %r421, %r421};
	st.local.v4.u32 	[%rd2+48], {%r421, %r421, %r421, %r421};
	max.u32 	%r202, %r1, 2;
	add.s32 	%r422, %r202, -2;
	add.s32 	%r203, %r1, 3;
	min.u32 	%r6, %r203, %r3;
	setp.ge.u32 	%p3, %r422, %r6;
	mov.f64 	%fd728, 0d0000000000000000;
	@%p3 bra 	$L__BB0_9;
	max.s32 	%r7, %r2, 2;
	add.s32 	%r8, %r7, -2;
	add.s32 	%r205, %r2, 3;
	min.s32 	%r9, %r205, %r4;
	mul.wide.u32 	%rd3, %r8, 8;
	sub.s32 	%r206, %r9, %r7;
	add.s32 	%r10, %r206, 2;
	mov.b32 	%r425, 0;
$L__BB0_4:
	setp.ge.s32 	%p4, %r8, %r9;
	@%p4 bra 	$L__BB0_7;
	ld.global.u64 	%rd10, [%rd1+8];
	cvta.to.global.u64 	%rd11, %rd10;
	mul.wide.u32 	%rd12, %r422, 8;
	add.s64 	%rd13, %rd11, %rd12;
	ld.global.u64 	%rd14, [%rd13];
	cvta.to.global.u64 	%rd15, %rd14;
	add.s64 	%rd27, %rd15, %rd3;
	add.s32 	%r425, %r10, %r425;
	mov.u32 	%r424, %r7;
$L__BB0_6:
	ld.global.f64 	%fd181, [%rd27];
	cvt.rzi.s32.f64 	%r207, %fd181;
	mul.wide.s32 	%rd16, %r207, 4;
	add.s64 	%rd17, %rd2, %rd16;
	ld.local.u32 	%r208, [%rd17];
	add.s32 	%r209, %r208, 1;
	st.local.u32 	[%rd17], %r209;
	add.s32 	%r17, %r424, 1;
	add.s32 	%r210, %r424, -1;
	add.s64 	%rd27, %rd27, 8;
	setp.lt.s32 	%p5, %r210, %r9;
	mov.u32 	%r424, %r17;
	@%p5 bra 	$L__BB0_6;
$L__BB0_7:
	add.s32 	%r422, %r422, 1;
	setp.lt.u32 	%p6, %r422, %r6;
	@%p6 bra 	$L__BB0_4;
	cvt.rn.f64.s32 	%fd728, %r425;
	ld.local.u32 	%r421, [%rd2];
$L__BB0_9:
	mov.b32 	%r211, 1127219200;
	mov.b32 	%r212, -2147483648;
	mov.b64 	%fd3, {%r212, %r211};
	setp.eq.s32 	%p7, %r421, 0;
	mov.f64 	%fd736, 0d0000000000000000;
	@%p7 bra 	$L__BB0_18;
	cvt.rn.f64.s32 	%fd183, %r421;
	div.rn.f64 	%fd4, %fd183, %fd728;
	{
	.reg .b32 %temp; 
	mov.b64 	{%temp, %r426}, %fd4;
	}
	{
	.reg .b32 %temp; 
	mov.b64 	{%r427, %temp}, %fd4;
	}
	setp.gt.s32 	%p8, %r426, 1048575;
	mov.b32 	%r428, -1023;
	mov.f64 	%fd729, %fd4;
	@%p8 bra 	$L__BB0_12;
	mul.f64 	%fd729, %fd4, 0d4350000000000000;
	{
	.reg .b32 %temp; 
	mov.b64 	{%temp, %r426}, %fd729;
	}
	{
	.reg .b32 %temp; 
	mov.b64 	{%r427, %temp}, %fd729;
	}
	mov.b32 	%r428, -1077;
$L__BB0_12:
	add.s32 	%r215, %r426, -1;
	setp.gt.u32 	%p9, %r215, 2146435070;
	@%p9 bra 	$L__BB0_16;
	shr.u32 	%r218, %r426, 20;
	add.s32 	%r429, %r428, %r218;
	and.b32  	%r219, %r426, 1048575;
	or.b32  	%r220, %r219, 1072693248;
	mov.b64 	%fd730, {%r427, %r220};
	setp.lt.u32 	%p11, %r220, 1073127583;
	@%p11 bra 	$L__BB0_15;
	{
	.reg .b32 %temp; 
	mov.b64 	{%r221, %temp}, %fd730;
	}
	{
	.reg .b32 %temp; 
	mov.b64 	{%temp, %r222}, %fd730;
	}
	add.s32 	%r223, %r222, -1048576;
	mov.b64 	%fd730, {%r221, %r223};
	add.s32 	%r429, %r429, 1;
$L__BB0_15:
	add.f64 	%fd185, %fd730, 0dBFF0000000000000;
	add.f64 	%fd186, %fd730, 0d3FF0000000000000;
	rcp.approx.ftz.f64 	%fd187, %fd186;
	neg.f64 	%fd188, %fd186;
	fma.rn.f64 	%fd189, %fd188, %fd187, 0d3FF0000000000000;
	fma.rn.f64 	%fd190, %fd189, %fd189, %fd189;
	fma.rn.f64 	%fd191, %fd190, %fd187, %fd187;
	mul.f64 	%fd192, %fd185, %fd191;
	fma.rn.f64 	%fd193, %fd185, %fd191, %fd192;
	mul.f64 	%fd194, %fd193, %fd193;
	fma.rn.f64 	%fd195, %fd194, 0d3EB1380B3AE80F1E, 0d3ED0EE258B7A8B04;
	fma.rn.f64 	%fd196, %fd195, %fd194, 0d3EF3B2669F02676F;
	fma.rn.f64 	%fd197, %fd196, %fd194, 0d3F1745CBA9AB0956;
	fma.rn.f64 	%fd198, %fd197, %fd194, 0d3F3C71C72D1B5154;
	fma.rn.f64 	%fd199, %fd198, %fd194, 0d3F624924923BE72D;
	fma.rn.f64 	%fd200, %fd199, %fd194, 0d3F8999999999A3C4;
	fma.rn.f64 	%fd201, %fd200, %fd194, 0d3FB5555555555554;
	sub.f64 	%fd202, %fd185, %fd193;
	add.f64 	%fd203, %fd202, %fd202;
	neg.f64 	%fd204, %fd193;
	fma.rn.f64 	%fd205, %fd204, %fd185, %fd203;
	mul.f64 	%fd206, %fd191, %fd205;
	mul.f64 	%fd207, %fd194, %fd201;
	fma.rn.f64 	%fd208, %fd207, %fd193, %fd206;
	xor.b32  	%r224, %r429, -2147483648;
	mov.b32 	%r225, 1127219200;
	mov.b64 	%fd209, {%r224, %r225};
	sub.f64 	%fd210, %fd209, %fd3;
	fma.rn.f64 	%fd211, %fd210, 0d3FE62E42FEFA39EF, %fd193;
	fma.rn.f64 	%fd212, %fd210, 0dBFE62E42FEFA39EF, %fd211;
	sub.f64 	%fd213, %fd212, %fd193;
	sub.f64 	%fd214, %fd208, %fd213;
	fma.rn.f64 	%fd215, %fd210, 0d3C7ABC9E3B39803F, %fd214;
	add.f64 	%fd731, %fd211, %fd215;
	bra.uni 	$L__BB0_17;
$L__BB0_16:
	fma.rn.f64 	%fd184, %fd729, 0d7FF0000000000000, 0d7FF0000000000000;
	{
	.reg .b32 %temp; 
	mov.b64 	{%temp, %r216}, %fd729;
	}
	and.b32  	%r217, %r216, 2147483647;
	setp.eq.s32 	%p10, %r217, 0;
	selp.f64 	%fd731, 0dFFF0000000000000, %fd184, %p10;
$L__BB0_17:
	mul.f64 	%fd216, %fd4, %fd731;
	mov.f64 	%fd217, 0d0000000000000000;
	sub.f64 	%fd736, %fd217, %fd216;
$L__BB0_18:
	ld.local.u32 	%r30, [%rd2+4];
	setp.eq.s32 	%p12, %r30, 0;
	@%p12 bra 	$L__BB0_27;
	cvt.rn.f64.s32 	%fd218, %r30;
	div.rn.f64 	%fd15, %fd218, %fd728;
	{
	.reg .b32 %temp; 
	mov.b64 	{%temp, %r430}, %fd15;
	}
	{
	.reg .b32 %temp; 
	mov.b64 	{%r431, %temp}, %fd15;
	}
	setp.gt.s32 	%p13, %r430, 1048575;
	mov.b32 	%r432, -1023;
	mov.f64 	%fd733, %fd15;
	@%p13 bra 	$L__BB0_21;
	mul.f64 	%fd733, %fd15, 0d4350000000000000;
	{
	.reg .b32 %temp; 
	mov.b64 	{%temp, %r430}, %fd733;
	}
	{
	.reg .b32 %temp; 
	mov.b64 	{%r431, %temp}, %fd733;
	}
	mov.b32 	%r432, -1077;
$L__BB0_21:
	add.s32 	%r228, %r430, -1;
	setp.lt.u32 	%p14, %r228, 2146435071;
	@%p14 bra 	$L__BB0_23;
	fma.rn.f64 	%fd219, %fd733, 0d7FF0000000000000, 0d7FF0000000000000;
	{
	.reg .b32 %temp; 
	mov.b64 	{%temp, %r229}, %fd733;
	}
	and.b32  	%r230, %r229, 2147483647;
	setp.eq.s32 	%p15, %r230, 0;
	selp.f64 	%fd735, 0dFFF0000000000000, %fd219, %p15;
	bra.uni 	$L__BB0_26;
$L__BB0_23:
	shr.u32 	%r231, %r430, 20;
	add.s32 	%r433, %r432, %r231;
	and.b32  	%r232, %r430, 1048575;
	or.b32  	%r233, %r232, 1072693248;
	mov.b64 	%fd734, {%r431, %r233};
	setp.lt.u32 	%p16, %r233, 1073127583;
	@%p16 bra 	$L__BB0_25;
	{
	.reg .b32 %temp; 
	mov.b64 	{%r234, %temp}, %fd734;
	}
	{
	.reg .b32 %temp; 
	mov.b64 	{%temp, %r235}, %fd734;
	}
	add.s32 	%r236, %r235, -1048576;
	mov.b64 	%fd734, {%r234, %r236};
	add.s32 	%r433, %r433, 1;
$L__BB0_25:
	add.f64 	%fd220, %fd734, 0dBFF0000000000000;
	add.f64 	%fd221, %fd734, 0d3FF0000000000000;
	rcp.approx.ftz.f64 	%fd222, %fd221;
	neg.f64 	%fd223, %fd221;
	fma.rn.f64 	%fd224, %fd223, %fd222, 0d3FF0000000000000;
	fma.rn.f64 	%fd225, %fd224, %fd224, %fd224;
	fma.rn.f64 	%fd226, %fd225, %fd222, %fd222;
	mul.f64 	%fd227, %fd220, %fd226;
	fma.rn.f64 	%fd228, %fd220, %fd226, %fd227;
	mul.f64 	%fd229, %fd228, %fd228;
	fma.rn.f64 	%fd230, %fd229, 0d3EB1380B3AE80F1E, 0d3ED0EE258B7A8B04;
	fma.rn.f64 	%fd231, %fd230, %fd229, 0d3EF3B2669F02676F;
	fma.rn.f64 	%fd232, %fd231, %fd229, 0d3F1745CBA9AB0956;
	fma.rn.f64 	%fd233, %fd232, %fd229, 0d3F3C71C72D1B5154;
	fma.rn.f64 	%fd234, %fd233, %fd229, 0d3F624924923BE72D;
	fma.rn.f64 	%fd235, %fd234, %fd229, 0d3F8999999999A3C4;
	fma.rn.f64 	%fd236, %fd235, %fd229, 0d3FB5555555555554;
	sub.f64 	%fd237, %fd220, %fd228;
	add.f64 	%fd238, %fd237, %fd237;
	neg.f64 	%fd239, %fd228;
	fma.rn.f64 	%fd240, %fd239, %fd220, %fd238;
	mul.f64 	%fd241, %fd226, %fd240;
	mul.f64 	%fd242, %fd229, %fd236;
	fma.rn.f64 	%fd243, %fd242, %fd228, %fd241;
	xor.b32  	%r237, %r433, -2147483648;
	mov.b32 	%r238, 1127219200;
	mov.b64 	%fd244, {%r237, %r238};
	sub.f64 	%fd245, %fd244, %fd3;
	fma.rn.f64 	%fd246, %fd245, 0d3FE62E42FEFA39EF, %fd228;
	fma.rn.f64 	%fd247, %fd245, 0dBFE62E42FEFA39EF, %fd246;
	sub.f64 	%fd248, %fd247, %fd228;
	sub.f64 	%fd249, %fd243, %fd248;
	fma.rn.f64 	%fd250, %fd245, 0d3C7ABC9E3B39803F, %fd249;
	add.f64 	%fd735, %fd246, %fd250;
$L__BB0_26:
	mul.f64 	%fd251, %fd15, %fd735;
	sub.f64 	%fd736, %fd736, %fd251;
$L__BB0_27:
	ld.local.u32 	%r41, [%rd2+8];
	setp.eq.s32 	%p17, %r41, 0;
	@%p17 bra 	$L__BB0_36;
	cvt.rn.f64.s32 	%fd252, %r41;
	div.rn.f64 	%fd26, %fd252, %fd728;
	{
	.reg .b32 %temp; 
	mov.b64 	{%temp, %r434}, %fd26;
	}
	{
	.reg .b32 %temp; 
	mov.b64 	{%r435, %temp}, %fd26;
	}
	setp.gt.s32 	%p18, %r434, 1048575;
	mov.b32 	%r436, -1023;
	mov.f64 	%fd737, %fd26;
	@%p18 bra 	$L__BB0_30;
	mul.f64 	%fd737, %fd26, 0d4350000000000000;
	{
	.reg .b32 %temp; 
	mov.b64 	{%temp, %r434}, %fd737;
	}
	{
	.reg .b32 %temp; 
	mov.b64 	{%r435, %temp}, %fd737;
	}
	mov.b32 	%r436, -1077;
$L__BB0_30:
	add.s32 	%r241, %r434, -1;
	setp.lt.u32 	%p19, %r241, 2146435071;
	@%p19 bra 	$L__BB0_32;
	fma.rn.f64 	%fd253, %fd737, 0d7FF0000000000000, 0d7FF0000000000000;
	{
	.reg .b32 %temp; 
	mov.b64 	{%temp, %r242}, %fd737;
	}
	and.b32  	%r243, %r242, 2147483647;
	setp.eq.s32 	%p20, %r243, 0;
	selp.f64 	%fd739, 0dFFF0000000000000, %fd253, %p20;
	bra.uni 	$L__BB0_35;
$L__BB0_32:
	shr.u32 	%r244, %r434, 20;
	add.s32 	%r437, %r436, %r244;
	and.b32  	%r245, %r434, 1048575;
	or.b32  	%r246, %r245, 1072693248;
	mov.b64 	%fd738, {%r435, %r246};
	setp.lt.u32 	%p21, %r246, 1073127583;
	@%p21 bra 	$L__BB0_34;
	{
	.reg .b32 %temp; 
	mov.b64 	{%r247, %temp}, %fd738;
	}
	{
	.reg .b32 %temp; 
	mov.b64 	{%temp, %r248}, %fd738;
	}
	add.s32 	%r249, %r248, -1048576;
	mov.b64 	%fd738, {%r247, %r249};
	add.s32 	%r437, %r437, 1;
$L__BB0_34:
	add.f64 	%fd254, %fd738, 0dBFF0000000000000;
	add.f64 	%fd255, %fd738, 0d3FF0000000000000;
	rcp.approx.ftz.f64 	%fd256, %fd255;
	neg.f64 	%fd257, %fd255;
	fma.rn.f64 	%fd258, %fd257, %fd256, 0d3FF0000000000000;
	fma.rn.f64 	%fd259, %fd258, %fd258, %fd258;
	fma.rn.f64 	%fd260, %fd259, %fd256, %fd256;
	mul.f64 	%fd261, %fd254, %fd260;
	fma.rn.f64 	%fd262, %fd254, %fd260, %fd261;
	mul.f64 	%fd263, %fd262, %fd262;
	fma.rn.f64 	%fd264, %fd263, 0d3EB1380B3AE80F1E, 0d3ED0EE258B7A8B04;
	fma.rn.f64 	%fd265, %fd264, %fd263, 0d3EF3B2669F02676F;
	fma.rn.f64 	%fd266, %fd265, %fd263, 0d3F1745CBA9AB0956;
	fma.rn.f64 	%fd267, %fd266, %fd263, 0d3F3C71C72D1B5154;
	fma.rn.f64 	%fd268, %fd267, %fd263, 0d3F624924923BE72D;
	fma.rn.f64 	%fd269, %fd268, %fd263, 0d3F8999999999A3C4;
	fma.rn.f64 	%fd270, %fd269, %fd263, 0d3FB5555555555554;
	sub.f64 	%fd271, %fd254, %fd262;
	add.f64 	%fd272, %fd271, %fd271;
	neg.f64 	%fd273, %fd262;
	fma.rn.f64 	%fd274, %fd273, %fd254, %fd272;
	mul.f64 	%fd275, %fd260, %fd274;
	mul.f64 	%fd276, %fd263, %fd270;
	fma.rn.f64 	%fd277, %fd276, %fd262, %fd275;
	xor.b32  	%r250, %r437, -2147483648;
	mov.b32 	%r251, 1127219200;
	mov.b64 	%fd278, {%r250, %r251};
	sub.f64 	%fd279, %fd278, %fd3;
	fma.rn.f64 	%fd280, %fd279, 0d3FE62E42FEFA39EF, %fd262;
	fma.rn.f64 	%fd281, %fd279, 0dBFE62E42FEFA39EF, %fd280;
	sub.f64 	%fd282, %fd281, %fd262;
	sub.f64 	%fd283, %fd277, %fd282;
	fma.rn.f64 	%fd284, %fd279, 0d3C7ABC9E3B39803F, %fd283;
	add.f64 	%fd739, %fd280, %fd284;
$L__BB0_35:
	mul.f64 	%fd285, %fd26, %fd739;
	sub.f64 	%fd736, %fd736, %fd285;
$L__BB0_36:
	ld.local.u32 	%r52, [%rd2+12];
	setp.eq.s32 	%p22, %r52, 0;
	@%p22 bra 	$L__BB0_45;
	cvt.rn.f64.s32 	%fd286, %r52;
	div.rn.f64 	%fd37, %fd286, %fd728;
	{
	.reg .b32 %temp; 
	mov.b64 	{%temp, %r438}, %fd37;
	}
	{
	.reg .b32 %temp; 
	mov.b64 	{%r439, %temp}, %fd37;
	}
	setp.gt.s32 	%p23, %r438, 1048575;
	mov.b32 	%r440, -1023;
	mov.f64 	%fd741, %fd37;
	@%p23 bra 	$L__BB0_39;
	mul.f64 	%fd741, %fd37, 0d4350000000000000;
	{
	.reg .b32 %temp; 
	mov.b64 	{%temp, %r438}, %fd741;
	}
	{
	.reg .b32 %temp; 
	mov.b64 	{%r439, %temp}, %fd741;
	}
	mov.b32 	%r440, -1077;
$L__BB0_39:
	add.s32 	%r254, %r438, -1;
	setp.lt.u32 	%p24, %r254, 2146435071;
	@%p24 bra 	$L__BB0_41;
	fma.rn.f64 	%fd287, %fd741, 0d7FF0000000000000, 0d7FF0000000000000;
	{
	.reg .b32 %temp; 
	mov.b64 	{%temp, %r255}, %fd741;
	}
	and.b32  	%r256, %r255, 2147483647;
	setp.eq.s32 	%p25, %r256, 0;
	selp.f64 	%fd743, 0dFFF0000000000000, %fd287, %p25;
	bra.uni 	$L__BB0_44;
$L__BB0_41:
	shr.u32 	%r257, %r438, 20;
	add.s32 	%r441, %r440, %r257;
	and.b32  	%r258, %r438, 1048575;
	or.b32  	%r259, %r258, 1072693248;
	mov.b64 	%fd742, {%r439, %r259};
	setp.lt.u32 	%p26, %r259, 1073127583;
	@%p26 bra 	$L__BB0_43;
	{
	.reg .b32 %temp; 
	mov.b64 	{%r260, %temp}, %fd742;
	}
	{
	.reg .b32 %temp; 
	mov.b64 	{%temp, %r261}, %fd742;
	}
	add.s32 	%r262, %r261, -1048576;
	mov.b64 	%fd742, {%r260, %r262};
	add.s32 	%r441, %r441, 1;
$L__BB0_43:
	add.f64 	%fd288, %fd742, 0dBFF0000000000000;
	add.f64 	%fd289, %fd742, 0d3FF0000000000000;
	rcp.approx.ftz.f64 	%fd290, %fd289;
	neg.f64 	%fd291, %fd289;
	fma.rn.f64 	%fd292, %fd291, %fd290, 0d3FF0000000000000;
	fma.rn.f64 	%fd293, %fd292, %fd292, %fd292;
	fma.rn.f64 	%fd294, %fd293, %fd290, %fd290;
	mul.f64 	%fd295, %fd288, %fd294;
	fma.rn.f64 	%fd296, %fd288, %fd294, %fd295;
	mul.f64 	%fd297, %fd296, %fd296;
	fma.rn.f64 	%fd298, %fd297, 0d3EB1380B3AE80F1E, 0d3ED0EE258B7A8B04;
	fma.rn.f64 	%fd299, %fd298, %fd297, 0d3EF3B2669F02676F;
	fma.rn.f64 	%fd300, %fd299, %fd297, 0d3F1745CBA9AB0956;
	fma.rn.f64 	%fd301, %fd300, %fd297, 0d3F3C71C72D1B5154;
	fma.rn.f64 	%fd302, %fd301, %fd297, 0d3F624924923BE72D;
	fma.rn.f64 	%fd303, %fd302, %fd297, 0d3F8999999999A3C4;
	fma.rn.f64 	%fd304, %fd303, %fd297, 0d3FB5555555555554;
	sub.f64 	%fd305, %fd288, %fd296;
	add.f64 	%fd306, %fd305, %fd305;
	neg.f64 	%fd307, %fd296;
	fma.rn.f64 	%fd308, %fd307, %fd288, %fd306;
	mul.f64 	%fd309, %fd294, %fd308;
	mul.f64 	%fd310, %fd297, %fd304;
	fma.rn.f64 	%fd311, %fd310, %fd296, %fd309;
	xor.b32  	%r263, %r441, -2147483648;
	mov.b32 	%r264, 1127219200;
	mov.b64 	%fd312, {%r263, %r264};
	sub.f64 	%fd313, %fd312, %fd3;
	fma.rn.f64 	%fd314, %fd313, 0d3FE62E42FEFA39EF, %fd296;
	fma.rn.f64 	%fd315, %fd313, 0dBFE62E42FEFA39EF, %fd314;
	sub.f64 	%fd316, %fd315, %fd296;
	sub.f64 	%fd317, %fd311, %fd316;
	fma.rn.f64 	%fd318, %fd313, 0d3C7ABC9E3B39803F, %fd317;
	add.f64 	%fd743, %fd314, %fd318;
$L__BB0_44:
	mul.f64 	%fd319, %fd37, %fd743;
	sub.f64 	%fd736, %fd736, %fd319;
$L__BB0_45:
	ld.local.u32 	%r63, [%rd2+16];
	setp.eq.s32 	%p27, %r63, 0;
	@%p27 bra 	$L__BB0_54;
	cvt.rn.f64.s32 	%fd320, %r63;
	div.rn.f64 	%fd48, %fd320, %fd728;
	{
	.reg .b32 %temp; 
	mov.b64 	{%temp, %r442}, %fd48;
	}
	{
	.reg .b32 %temp; 
	mov.b64 	{%r443, %temp}, %fd48;
	}
	setp.gt.s32 	%p28, %r442, 1048575;
	mov.b32 	%r444, -1023;
	mov.f64 	%fd745, %fd48;
	@%p28 bra 	$L__BB0_48;
	mul.f64 	%fd745, %fd48, 0d4350000000000000;
	{
	.reg .b32 %temp; 
	mov.b64 	{%temp, %r442}, %fd745;
	}
	{
	.reg .b32 %temp; 
	mov.b64 	{%r443, %temp}, %fd745;
	}
	mov.b32 	%r444, -1077;
$L__BB0_48:
	add.s32 	%r267, %r442, -1;
	setp.lt.u32 	%p29, %r267, 2146435071;
	@%p29 bra 	$L__BB0_50;
	fma.rn.f64 	%fd321, %fd745, 0d7FF0000000000000, 0d7FF0000000000000;
	{
	.reg .b32 %temp; 
	mov.b64 	{%temp, %r268}, %fd745;
	}
	and.b32  	%r269, %r268, 2147483647;
	setp.eq.s32 	%p30, %r269, 0;
	selp.f64 	%fd747, 0dFFF0000000000000, %fd321, %p30;
	bra.uni 	$L__BB0_53;
$L__BB0_50:
	shr.u32 	%r270, %r442, 20;
	add.s32 	%r445, %r444, %r270;
	and.b32  	%r271, %r442, 1048575;
	or.b32  	%r272, %r271, 1072693248;
	mov.b64 	%fd746, {%r443, %r272};
	setp.lt.u32 	%p31, %r272, 1073127583;
	@%p31 bra 	$L__BB0_52;
	{
	.reg .b32 %temp; 
	mov.b64 	{%r273, %temp}, %fd746;
	}
	{
	.reg .b32 %temp; 
	mov.b64 	{%temp, %r274}, %fd746;
	}
	add.s32 	%r275, %r274, -1048576;
	mov.b64 	%fd746, {%r273, %r275};
	add.s32 	%r445, %r445, 1;
$L__BB0_52:
	add.f64 	%fd322, %fd746, 0dBFF0000000000000;
	add.f64 	%fd323, %fd746, 0d3FF0000000000000;
	rcp.approx.ftz.f64 	%fd324, %fd323;
	neg.f64 	%fd325, %fd323;
	fma.rn.f64 	%fd326, %fd325, %fd324, 0d3FF0000000000000;
	fma.rn.f64 	%fd327, %fd326, %fd326, %fd326;
	fma.rn.f64 	%fd328, %fd327, %fd324, %fd324;
	mul.f64 	%fd329, %fd322, %fd328;
	fma.rn.f64 	%fd330, %fd322, %fd328, %fd329;
	mul.f64 	%fd331, %fd330, %fd330;
	fma.rn.f64 	%fd332, %fd331, 0d3EB1380B3AE80F1E, 0d3ED0EE258B7A8B04;
	fma.rn.f64 	%fd333, %fd332, %fd331, 0d3EF3B2669F02676F;
	fma.rn.f64 	%fd334, %fd333, %fd331, 0d3F1745CBA9AB0956;
	fma.rn.f64 	%fd335, %fd334, %fd331, 0d3F3C71C72D1B5154;
	fma.rn.f64 	%fd336, %fd335, %fd331, 0d3F624924923BE72D;
	fma.rn.f64 	%fd337, %fd336, %fd331, 0d3F8999999999A3C4;
	fma.rn.f64 	%fd338, %fd337, %fd331, 0d3FB5555555555554;
	sub.f64 	%fd339, %fd322, %fd330;
	add.f64 	%fd340, %fd339, %fd339;
	neg.f64 	%fd341, %fd330;
	fma.rn.f64 	%fd342, %fd341, %fd322, %fd340;
	mul.f64 	%fd343, %fd328, %fd342;
	mul.f64 	%fd344, %fd331, %fd338;
	fma.rn.f64 	%fd345, %fd344, %fd330, %fd343;
	xor.b32  	%r276, %r445, -2147483648;
	mov.b32 	%r277, 1127219200;
	mov.b64 	%fd346, {%r276, %r277};
	sub.f64 	%fd347, %fd346, %fd3;
	fma.rn.f64 	%fd348, %fd347, 0d3FE62E42FEFA39EF, %fd330;
	fma.rn.f64 	%fd349, %fd347, 0dBFE62E42FEFA39EF, %fd348;
	sub.f64 	%fd350, %fd349, %fd330;
	sub.f64 	%fd351, %fd345, %fd350;
	fma.rn.f64 	%fd352, %fd347, 0d3C7ABC9E3B39803F, %fd351;
	add.f64 	%fd747, %fd348, %fd352;
$L__BB0_53:
	mul.f64 	%fd353, %fd48, %fd747;
	sub.f64 	%fd736, %fd736, %fd353;
$L__BB0_54:
	ld.local.u32 	%r74, [%rd2+20];
	setp.eq.s32 	%p32, %r74, 0;
	@%p32 bra 	$L__BB0_63;
	cvt.rn.f64.s32 	%fd354, %r74;
	div.rn.f64 	%fd59, %fd354, %fd728;
	{
	.reg .b32 %temp; 
	mov.b64 	{%temp, %r446}, %fd59;
	}
	{
	.reg .b32 %temp; 
	mov.b64 	{%r447, %temp}, %fd59;
	}
	setp.gt.s32 	%p33, %r446, 1048575;
	mov.b32 	%r448, -1023;
	mov.f64 	%fd749, %fd59;
	@%p33 bra 	$L__BB0_57;
	mul.f64 	%fd749, %fd59, 0d4350000000000000;
	{
	.reg .b32 %temp; 
	mov.b64 	{%temp, %r446}, %fd749;
	}
	{
	.reg .b32 %temp; 
	mov.b64 	{%r447, %temp}, %fd749;
	}
	mov.b32 	%r448, -1077;
$L__BB0_57:
	add.s32 	%r280, %r446, -1;
	setp.lt.u32 	%p34, %r280, 2146435071;
	@%p34 bra 	$L__BB0_59;
	fma.rn.f64 	%fd355, %fd749, 0d7FF0000000000000, 0d7FF0000000000000;
	{
	.reg .b32 %temp; 
	mov.b64 	{%temp, %r281}, %fd749;
	}
	and.b32  	%r282, %r281, 2147483647;
	setp.eq.s32 	%p35, %r282, 0;
	selp.f64 	%fd751, 0dFFF0000000000000, %fd355, %p35;
	bra.uni 	$L__BB0_62;
$L__BB0_59:
	shr.u32 	%r283, %r446, 20;
	add.s32 	%r449, %r448, %r283;
	and.b32  	%r284, %r446, 1048575;
	or.b32  	%r285, %r284, 1072693248;
	mov.b64 	%fd750, {%r447, %r285};
	setp.lt.u32 	%p36, %r285, 1073127583;
	@%p36 bra 	$L__BB0_61;
	{
	.reg .b32 %temp; 
	mov.b64 	{%r286, %temp}, %fd750;
	}
	{
	.reg .b32 %temp; 
	mov.b64 	{%temp, %r287}, %fd750;
	}
	add.s32 	%r288, %r287, -1048576;
	mov.b64 	%fd750, {%r286, %r288};
	add.s32 	%r449, %r449, 1;
$L__BB0_61:
	add.f64 	%fd356, %fd750, 0dBFF0000000000000;
	add.f64 	%fd357, %fd750, 0d3FF0000000000000;
	rcp.approx.ftz.f64 	%fd358, %fd357;
	neg.f64 	%fd359, %fd357;
	fma.rn.f64 	%fd360, %fd359, %fd358, 0d3FF0000000000000;
	fma.rn.f64 	%fd361, %fd360, %fd360, %fd360;
	fma.rn.f64 	%fd362, %fd361, %fd358, %fd358;
	mul.f64 	%fd363, %fd356, %fd362;
	fma.rn.f64 	%fd364, %fd356, %fd362, %fd363;
	mul.f64 	%fd365, %fd364, %fd364;
	fma.rn.f64 	%fd366, %fd365, 0d3EB1380B3AE80F1E, 0d3ED0EE258B7A8B04;
	fma.rn.f64 	%fd367, %fd366, %fd365, 0d3EF3B2669F02676F;
	fma.rn.f64 	%fd368, %fd367, %fd365, 0d3F1745CBA9AB0956;
	fma.rn.f64 	%fd369, %fd368, %fd365, 0d3F3C71C72D1B5154;
	fma.rn.f64 	%fd370, %fd369, %fd365, 0d3F624924923BE72D;
	fma.rn.f64 	%fd371, %fd370, %fd365, 0d3F8999999999A3C4;
	fma.rn.f64 	%fd372, %fd371, %fd365, 0d3FB5555555555554;
	sub.f64 	%fd373, %fd356, %fd364;
	add.f64 	%fd374, %fd373, %fd373;
	neg.f64 	%fd375, %fd364;
	fma.rn.f64 	%fd376, %fd375, %fd356, %fd374;
	mul.f64 	%fd377, %fd362, %fd376;
	mul.f64 	%fd378, %fd365, %fd372;
	fma.rn.f64 	%fd379, %fd378, %fd364, %fd377;
	xor.b32  	%r289, %r449, -2147483648;
	mov.b32 	%r290, 1127219200;
	mov.b64 	%fd380, {%r289, %r290};
	sub.f64 	%fd381, %fd380, %fd3;
	fma.rn.f64 	%fd382, %fd381, 0d3FE62E42FEFA39EF, %fd364;
	fma.rn.f64 	%fd383, %fd381, 0dBFE62E42FEFA39EF, %fd382;
	sub.f64 	%fd384, %fd383, %fd364;
	sub.f64 	%fd385, %fd379, %fd384;
	fma.rn.f64 	%fd386, %fd381, 0d3C7ABC9E3B39803F, %fd385;
	add.f64 	%fd751, %fd382, %fd386;
$L__BB0_62:
	mul.f64 	%fd387, %fd59, %fd751;
	sub.f64 	%fd736, %fd736, %fd387;
$L__BB0_63:
	ld.local.u32 	%r85, [%rd2+24];
	setp.eq.s32 	%p37, %r85, 0;
	@%p37 bra 	$L__BB0_72;
	cvt.rn.f64.s32 	%fd388, %r85;
	div.rn.f64 	%fd70, %fd388, %fd728;
	{
	.reg .b32 %temp; 
	mov.b64 	{%temp, %r450}, %fd70;
	}
	{
	.reg .b32 %temp; 
	mov.b64 	{%r451, %temp}, %fd70;
	}
	setp.gt.s32 	%p38, %r450, 1048575;
	mov.b32 	%r452, -1023;
	mov.f64 	%fd753, %fd70;
	@%p38 bra 	$L__BB0_66;
	mul.f64 	%fd753, %fd70, 0d4350000000000000;
	{
	.reg .b32 %temp; 
	mov.b64 	{%temp, %r450}, %fd753;
	}
	{
	.reg .b32 %temp; 
	mov.b64 	{%r451, %temp}, %fd753;
	}
	mov.b32 	%r452, -1077;
$L__BB0_66:
	add.s32 	%r293, %r450, -1;
	setp.lt.u32 	%p39, %r293, 2146435071;
	@%p39 bra 	$L__BB0_68;
	fma.rn.f64 	%fd389, %fd753, 0d7FF0000000000000, 0d7FF0000000000000;
	{
	.reg .b32 %temp; 
	mov.b64 	{%temp, %r294}, %fd753;
	}
	and.b32  	%r295, %r294, 2147483647;
	setp.eq.s32 	%p40, %r295, 0;
	selp.f64 	%fd755, 0dFFF0000000000000, %fd389, %p40;
	bra.uni 	$L__BB0_71;
$L__BB0_68:
	shr.u32 	%r296, %r450, 20;
	add.s32 	%r453, %r452, %r296;
	and.b32  	%r297, %r450, 1048575;
	or.b32  	%r298, %r297, 1072693248;
	mov.b64 	%fd754, {%r451, %r298};
	setp.lt.u32 	%p41, %r298, 1073127583;
	@%p41 bra 	$L__BB0_70;
	{
	.reg .b32 %temp; 
	mov.b64 	{%r299, %temp}, %fd754;
	}
	{
	.reg .b32 %temp; 
	mov.b64 	{%temp, %r300}, %fd754;
	}
	add.s32 	%r301, %r300, -1048576;
	mov.b64 	%fd754, {%r299, %r301};
	add.s32 	%r453, %r453, 1;
$L__BB0_70:
	add.f64 	%fd390, %fd754, 0dBFF0000000000000;
	add.f64 	%fd391, %fd754, 0d3FF0000000000000;
	rcp.approx.ftz.f64 	%fd392, %fd391;
	neg.f64 	%fd393, %fd391;
	fma.rn.f64 	%fd394, %fd393, %fd392, 0d3FF0000000000000;
	fma.rn.f64 	%fd395, %fd394, %fd394, %fd394;
	fma.rn.f64 	%fd396, %fd395, %fd392, %fd392;
	mul.f64 	%fd397, %fd390, %fd396;
	fma.rn.f64 	%fd398, %fd390, %fd396, %fd397;
	mul.f64 	%fd399, %fd398, %fd398;
	fma.rn.f64 	%fd400, %fd399, 0d3EB1380B3AE80F1E, 0d3ED0EE258B7A8B04;
	fma.rn.f64 	%fd401, %fd400, %fd399, 0d3EF3B2669F02676F;
	fma.rn.f64 	%fd402, %fd401, %fd399, 0d3F1745CBA9AB0956;
	fma.rn.f64 	%fd403, %fd402, %fd399, 0d3F3C71C72D1B5154;
	fma.rn.f64 	%fd404, %fd403, %fd399, 0d3F624924923BE72D;
	fma.rn.f64 	%fd405, %fd404, %fd399, 0d3F8999999999A3C4;
	fma.rn.f64 	%fd406, %fd405, %fd399, 0d3FB5555555555554;
	sub.f64 	%fd407, %fd390, %fd398;
	add.f64 	%fd408, %fd407, %fd407;
	neg.f64 	%fd409, %fd398;
	fma.rn.f64 	%fd410, %fd409, %fd390, %fd408;
	mul.f64 	%fd411, %fd396, %fd410;
	mul.f64 	%fd412, %fd399, %fd406;
	fma.rn.f64 	%fd413, %fd412, %fd398, %fd411;
	xor.b32  	%r302, %r453, -2147483648;
	mov.b32 	%r303, 1127219200;
	mov.b64 	%fd414, {%r302, %r303};
	sub.f64 	%fd415, %fd414, %fd3;
	fma.rn.f64 	%fd416, %fd415, 0d3FE62E42FEFA39EF, %fd398;
	fma.rn.f64 	%fd417, %fd415, 0dBFE62E42FEFA39EF, %fd416;
	sub.f64 	%fd418, %fd417, %fd398;
	sub.f64 	%fd419, %fd413, %fd418;
	fma.rn.f64 	%fd420, %fd415, 0d3C7ABC9E3B39803F, %fd419;
	add.f64 	%fd755, %fd416, %fd420;
$L__BB0_71:
	mul.f64 	%fd421, %fd70, %fd755;
	sub.f64 	%fd736, %fd736, %fd421;
$L__BB0_72:
	ld.local.u32 	%r96, [%rd2+28];
	setp.eq.s32 	%p42, %r96, 0;
	@%p42 bra 	$L__BB0_81;
	cvt.rn.f64.s32 	%fd422, %r96;
	div.rn.f64 	%fd81, %fd422, %fd728;
	{
	.reg .b32 %temp; 
	mov.b64 	{%temp, %r454}, %fd81;
	}
	{
	.reg .b32 %temp; 
	mov.b64 	{%r455, %temp}, %fd81;
	}
	setp.gt.s32 	%p43, %r454, 1048575;
	mov.b32 	%r456, -1023;
	mov.f64 	%fd757, %fd81;
	@%p43 bra 	$L__BB0_75;
	mul.f64 	%fd757, %fd81, 0d4350000000000000;
	{
	.reg .b32 %temp; 
	mov.b64 	{%temp, %r454}, %fd757;
	}
	{
	.reg .b32 %temp; 
	mov.b64 	{%r455, %temp}, %fd757;
	}
	mov.b32 	%r456, -1077;
$L__BB0_75:
	add.s32 	%r306, %r454, -1;
	setp.lt.u32 	%p44, %r306, 2146435071;
	@%p44 bra 	$L__BB0_77;
	fma.rn.f64 	%fd423, %fd757, 0d7FF0000000000000, 0d7FF0000000000000;
	{
	.reg .b32 %temp; 
	mov.b64 	{%temp, %r307}, %fd757;
	}
	and.b32  	%r308, %r307, 2147483647;
	setp.eq.s32 	%p45, %r308, 0;
	selp.f64 	%fd759, 0dFFF0000000000000, %fd423, %p45;
	bra.uni 	$L__BB0_80;
$L__BB0_77:
	shr.u32 	%r309, %r454, 20;
	add.s32 	%r457, %r456, %r309;
	and.b32  	%r310, %r454, 1048575;
	or.b32  	%r311, %r310, 1072693248;
	mov.b64 	%fd758, {%r455, %r311};
	setp.lt.u32 	%p46, %r311, 1073127583;
	@%p46 bra 	$L__BB0_79;
	{
	.reg .b32 %temp; 
	mov.b64 	{%r312, %temp}, %fd758;
	}
	{
	.reg .b32 %temp; 
	mov.b64 	{%temp, %r313}, %fd758;
	}
	add.s32 	%r314, %r313, -1048576;
	mov.b64 	%fd758, {%r312, %r314};
	add.s32 	%r457, %r457, 1;
$L__BB0_79:
	add.f64 	%fd424, %fd758, 0dBFF0000000000000;
	add.f64 	%fd425, %fd758, 0d3FF0000000000000;
	rcp.approx.ftz.f64 	%fd426, %fd425;
	neg.f64 	%fd427, %fd425;
	fma.rn.f64 	%fd428, %fd427, %fd426, 0d3FF0000000000000;
	fma.rn.f64 	%fd429, %fd428, %fd428, %fd428;
	fma.rn.f64 	%fd430, %fd429, %fd426, %fd426;
	mul.f64 	%fd431, %fd424, %fd430;
	fma.rn.f64 	%fd432, %fd424, %fd430, %fd431;
	mul.f64 	%fd433, %fd432, %fd432;
	fma.rn.f64 	%fd434, %fd433, 0d3EB1380B3AE80F1E, 0d3ED0EE258B7A8B04;
	fma.rn.f64 	%fd435, %fd434, %fd433, 0d3EF3B2669F02676F;
	fma.rn.f64 	%fd436, %fd435, %fd433, 0d3F1745CBA9AB0956;
	fma.rn.f64 	%fd437, %fd436, %fd433, 0d3F3C71C72D1B5154;
	fma.rn.f64 	%fd438, %fd437, %fd433, 0d3F624924923BE72D;
	fma.rn.f64 	%fd439, %fd438, %fd433, 0d3F8999999999A3C4;
	fma.rn.f64 	%fd440, %fd439, %fd433, 0d3FB5555555555554;
	sub.f64 	%fd441, %fd424, %fd432;
	add.f64 	%fd442, %fd441, %fd441;
	neg.f64 	%fd443, %fd432;
	fma.rn.f64 	%fd444, %fd443, %fd424, %fd442;
	mul.f64 	%fd445, %fd430, %fd444;
	mul.f64 	%fd446, %fd433, %fd440;
	fma.rn.f64 	%fd447, %fd446, %fd432, %fd445;
	xor.b32  	%r315, %r457, -2147483648;
	mov.b32 	%r316, 1127219200;
	mov.b64 	%fd448, {%r315, %r316};
	sub.f64 	%fd449, %fd448, %fd3;
	fma.rn.f64 	%fd450, %fd449, 0d3FE62E42FEFA39EF, %fd432;
	fma.rn.f64 	%fd451, %fd449, 0dBFE62E42FEFA39EF, %fd450;
	sub.f64 	%fd452, %fd451, %fd432;
	sub.f64 	%fd453, %fd447, %fd452;
	fma.rn.f64 	%fd454, %fd449, 0d3C7ABC9E3B39803F, %fd453;
	add.f64 	%fd759, %fd450, %fd454;
$L__BB0_80:
	mul.f64 	%fd455, %fd81, %fd759;
	sub.f64 	%fd736, %fd736, %fd455;
$L__BB0_81:
	ld.local.u32 	%r107, [%rd2+32];
	setp.eq.s32 	%p47, %r107, 0;
	@%p47 bra 	$L__BB0_90;
	cvt.rn.f64.s32 	%fd456, %r107;
	div.rn.f64 	%fd92, %fd456, %fd728;
	{
	.reg .b32 %temp; 
	mov.b64 	{%temp, %r458}, %fd92;
	}
	{
	.reg .b32 %temp; 
	mov.b64 	{%r459, %temp}, %fd92;
	}
	setp.gt.s32 	%p48, %r458, 1048575;
	mov.b32 	%r460, -1023;
	mov.f64 	%fd761, %fd92;
	@%p48 bra 	$L__BB0_84;
	mul.f64 	%fd761, %fd92, 0d4350000000000000;
	{
	.reg .b32 %temp; 
	mov.b64 	{%temp, %r458}, %fd761;
	}
	{
	.reg .b32 %temp; 
	mov.b64 	{%r459, %temp}, %fd761;
	}
	mov.b32 	%r460, -1077;
$L__BB0_84:
	add.s32 	%r319, %r458, -1;
	setp.lt.u32 	%p49, %r319, 2146435071;
	@%p49 bra 	$L__BB0_86;
	fma.rn.f64 	%fd457, %fd761, 0d7FF0000000000000, 0d7FF0000000000000;
	{
	.reg .b32 %temp; 
	mov.b64 	{%temp, %r320}, %fd761;
	}
	and.b32  	%r321, %r320, 2147483647;
	setp.eq.s32 	%p50, %r321, 0;
	selp.f64 	%fd763, 0dFFF0000000000000, %fd457, %p50;
	bra.uni 	$L__BB0_89;
$L__BB0_86:
	shr.u32 	%r322, %r458, 20;
	add.s32 	%r461, %r460, %r322;
	and.b32  	%r323, %r458, 1048575;
	or.b32  	%r324, %r323, 1072693248;
	mov.b64 	%fd762, {%r459, %r324};
	setp.lt.u32 	%p51, %r324, 1073127583;
	@%p51 bra 	$L__BB0_88;
	{
	.reg .b32 %temp; 
	mov.b64 	{%r325, %temp}, %fd762;
	}
	{
	.reg .b32 %temp; 
	mov.b64 	{%temp, %r326}, %fd762;
	}
	add.s32 	%r327, %r326, -1048576;
	mov.b64 	%fd762, {%r325, %r327};
	add.s32 	%r461, %r461, 1;
$L__BB0_88:
	add.f64 	%fd458, %fd762, 0dBFF0000000000000;
	add.f64 	%fd459, %fd762, 0d3FF0000000000000;
	rcp.approx.ftz.f64 	%fd460, %fd459;
	neg.f64 	%fd461, %fd459;
	fma.rn.f64 	%fd462, %fd461, %fd460, 0d3FF0000000000000;
	fma.rn.f64 	%fd463, %fd462, %fd462, %fd462;
	fma.rn.f64 	%fd464, %fd463, %fd460, %fd460;
	mul.f64 	%fd465, %fd458, %fd464;
	fma.rn.f64 	%fd466, %fd458, %fd464, %fd465;
	mul.f64 	%fd467, %fd466, %fd466;
	fma.rn.f64 	%fd468, %fd467, 0d3EB1380B3AE80F1E, 0d3ED0EE258B7A8B04;
	fma.rn.f64 	%fd469, %fd468, %fd467, 0d3EF3B2669F02676F;
	fma.rn.f64 	%fd470, %fd469, %fd467, 0d3F1745CBA9AB0956;
	fma.rn.f64 	%fd471, %fd470, %fd467, 0d3F3C71C72D1B5154;
	fma.rn.f64 	%fd472, %fd471, %fd467, 0d3F624924923BE72D;
	fma.rn.f64 	%fd473, %fd472, %fd467, 0d3F8999999999A3C4;
	fma.rn.f64 	%fd474, %fd473, %fd467, 0d3FB5555555555554;
	sub.f64 	%fd475, %fd458, %fd466;
	add.f64 	%fd476, %fd475, %fd475;
	neg.f64 	%fd477, %fd466;
	fma.rn.f64 	%fd478, %fd477, %fd458, %fd476;
	mul.f64 	%fd479, %fd464, %fd478;
	mul.f64 	%fd480, %fd467, %fd474;
	fma.rn.f64 	%fd481, %fd480, %fd466, %fd479;
	xor.b32  	%r328, %r461, -2147483648;
	mov.b32 	%r329, 1127219200;
	mov.b64 	%fd482, {%r328, %r329};
	sub.f64 	%fd483, %fd482, %fd3;
	fma.rn.f64 	%fd484, %fd483, 0d3FE62E42FEFA39EF, %fd466;
	fma.rn.f64 	%fd485, %fd483, 0dBFE62E42FEFA39EF, %fd484;
	sub.f64 	%fd486, %fd485, %fd466;
	sub.f64 	%fd487, %fd481, %fd486;
	fma.rn.f64 	%fd488, %fd483, 0d3C7ABC9E3B39803F, %fd487;
	add.f64 	%fd763, %fd484, %fd488;
$L__BB0_89:
	mul.f64 	%fd489, %fd92, %fd763;
	sub.f64 	%fd736, %fd736, %fd489;
$L__BB0_90:
	ld.local.u32 	%r118, [%rd2+36];
	setp.eq.s32 	%p52, %r118, 0;
	@%p52 bra 	$L__BB0_99;
	cvt.rn.f64.s32 	%fd490, %r118;
	div.rn.f64 	%fd103, %fd490, %fd728;
	{
	.reg .b32 %temp; 
	mov.b64 	{%temp, %r462}, %fd103;
	}
	{
	.reg .b32 %temp; 
	mov.b64 	{%r463, %temp}, %fd103;
	}
	setp.gt.s32 	%p53, %r462, 1048575;
	mov.b32 	%r464, -1023;
	mov.f64 	%fd765, %fd103;
	@%p53 bra 	$L__BB0_93;
	mul.f64 	%fd765, %fd103, 0d4350000000000000;
	{
	.reg .b32 %temp; 
	mov.b64 	{%temp, %r462}, %fd765;
	}
	{
	.reg .b32 %temp; 
	mov.b64 	{%r463, %temp}, %fd765;
	}
	mov.b32 	%r464, -1077;
$L__BB0_93:
	add.s32 	%r332, %r462, -1;
	setp.lt.u32 	%p54, %r332, 2146435071;
	@%p54 bra 	$L__BB0_95;
	fma.rn.f64 	%fd491, %fd765, 0d7FF0000000000000, 0d7FF0000000000000;
	{
	.reg .b32 %temp; 
	mov.b64 	{%temp, %r333}, %fd765;
	}
	and.b32  	%r334, %r333, 2147483647;
	setp.eq.s32 	%p55, %r334, 0;
	selp.f64 	%fd767, 0dFFF0000000000000, %fd491, %p55;
	bra.uni 	$L__BB0_98;
$L__BB0_95:
	shr.u32 	%r335, %r462, 20;
	add.s32 	%r465, %r464, %r335;
	and.b32  	%r336, %r462, 1048575;
	or.b32  	%r337, %r336, 1072693248;
	mov.b64 	%fd766, {%r463, %r337};
	setp.lt.u32 	%p56, %r337, 1073127583;
	@%p56 bra 	$L__BB0_97;
	{
	.reg .b32 %temp; 
	mov.b64 	{%r338, %temp}, %fd766;
	}
	{
	.reg .b32 %temp; 
	mov.b64 	{%temp, %r339}, %fd766;
	}
	add.s32 	%r340, %r339, -1048576;
	mov.b64 	%fd766, {%r338, %r340};
	add.s32 	%r465, %r465, 1;
$L__BB0_97:
	add.f64 	%fd492, %fd766, 0dBFF0000000000000;
	add.f64 	%fd493, %fd766, 0d3FF0000000000000;
	rcp.approx.ftz.f64 	%fd494, %fd493;
	neg.f64 	%fd495, %fd493;
	fma.rn.f64 	%fd496, %fd495, %fd494, 0d3FF0000000000000;
	fma.rn.f64 	%fd497, %fd496, %fd496, %fd496;
	fma.rn.f64 	%fd498, %fd497, %fd494, %fd494;
	mul.f64 	%fd499, %fd492, %fd498;
	fma.rn.f64 	%fd500, %fd492, %fd498, %fd499;
	mul.f64 	%fd501, %fd500, %fd500;
	fma.rn.f64 	%fd502, %fd501, 0d3EB1380B3AE80F1E, 0d3ED0EE258B7A8B04;
	fma.rn.f64 	%fd503, %fd502, %fd501, 0d3EF3B2669F02676F;
	fma.rn.f64 	%fd504, %fd503, %fd501, 0d3F1745CBA9AB0956;
	fma.rn.f64 	%fd505, %fd504, %fd501, 0d3F3C71C72D1B5154;
	fma.rn.f64 	%fd506, %fd505, %fd501, 0d3F624924923BE72D;
	fma.rn.f64 	%fd507, %fd506, %fd501, 0d3F8999999999A3C4;
	fma.rn.f64 	%fd508, %fd507, %fd501, 0d3FB5555555555554;
	sub.f64 	%fd509, %fd492, %fd500;
	add.f64 	%fd510, %fd509, %fd509;
	neg.f64 	%fd511, %fd500;
	fma.rn.f64 	%fd512, %fd511, %fd492, %fd510;
	mul.f64 	%fd513, %fd498, %fd512;
	mul.f64 	%fd514, %fd501, %fd508;
	fma.rn.f64 	%fd515, %fd514, %fd500, %fd513;
	xor.b32  	%r341, %r465, -2147483648;
	mov.b32 	%r342, 1127219200;
	mov.b64 	%fd516, {%r341, %r342};
	sub.f64 	%fd517, %fd516, %fd3;
	fma.rn.f64 	%fd518, %fd517, 0d3FE62E42FEFA39EF, %fd500;
	fma.rn.f64 	%fd519, %fd517, 0dBFE62E42FEFA39EF, %fd518;
	sub.f64 	%fd520, %fd519, %fd500;
	sub.f64 	%fd521, %fd515, %fd520;
	fma.rn.f64 	%fd522, %fd517, 0d3C7ABC9E3B39803F, %fd521;
	add.f64 	%fd767, %fd518, %fd522;
$L__BB0_98:
	mul.f64 	%fd523, %fd103, %fd767;
	sub.f64 	%fd736, %fd736, %fd523;
$L__BB0_99:
	ld.local.u32 	%r129, [%rd2+40];
	setp.eq.s32 	%p57, %r129, 0;
	@%p57 bra 	$L__BB0_108;
	cvt.rn.f64.s32 	%fd524, %r129;
	div.rn.f64 	%fd114, %fd524, %fd728;
	{
	.reg .b32 %temp; 
	mov.b64 	{%temp, %r466}, %fd114;
	}
	{
	.reg .b32 %temp; 
	mov.b64 	{%r467, %temp}, %fd114;
	}
	setp.gt.s32 	%p58, %r466, 1048575;
	mov.b32 	%r468, -1023;
	mov.f64 	%fd769, %fd114;
	@%p58 bra 	$L__BB0_102;
	mul.f64 	%fd769, %fd114, 0d4350000000000000;
	{
	.reg .b32 %temp; 
	mov.b64 	{%temp, %r466}, %fd769;
	}
	{
	.reg .b32 %temp; 
	mov.b64 	{%r467, %temp}, %fd769;
	}
	mov.b32 	%r468, -1077;
$L__BB0_102:
	add.s32 	%r345, %r466, -1;
	setp.lt.u32 	%p59, %r345, 2146435071;
	@%p59 bra 	$L__BB0_104;
	fma.rn.f64 	%fd525, %fd769, 0d7FF0000000000000, 0d7FF0000000000000;
	{
	.reg .b32 %temp; 
	mov.b64 	{%temp, %r346}, %fd769;
	}
	and.b32  	%r347, %r346, 2147483647;
	setp.eq.s32 	%p60, %r347, 0;
	selp.f64 	%fd771, 0dFFF0000000000000, %fd525, %p60;
	bra.uni 	$L__BB0_107;
$L__BB0_104:
	shr.u32 	%r348, %r466, 20;
	add.s32 	%r469, %r468, %r348;
	and.b32  	%r349, %r466, 1048575;
	or.b32  	%r350, %r349, 1072693248;
	mov.b64 	%fd770, {%r467, %r350};
	setp.lt.u32 	%p61, %r350, 1073127583;
	@%p61 bra 	$L__BB0_106;
	{
	.reg .b32 %temp; 
	mov.b64 	{%r351, %temp}, %fd770;
	}
	{
	.reg .b32 %temp; 
	mov.b64 	{%temp, %r352}, %fd770;
	}
	add.s32 	%r353, %r352, -1048576;
	mov.b64 	%fd770, {%r351, %r353};
	add.s32 	%r469, %r469, 1;
$L__BB0_106:
	add.f64 	%fd526, %fd770, 0dBFF0000000000000;
	add.f64 	%fd527, %fd770, 0d3FF0000000000000;
	rcp.approx.ftz.f64 	%fd528, %fd527;
	neg.f64 	%fd529, %fd527;
	fma.rn.f64 	%fd530, %fd529, %fd528, 0d3FF0000000000000;
	fma.rn.f64 	%fd531, %fd530, %fd530, %fd530;
	fma.rn.f64 	%fd532, %fd531, %fd528, %fd528;
	mul.f64 	%fd533, %fd526, %fd532;
	fma.rn.f64 	%fd534, %fd526, %fd532, %fd533;
	mul.f64 	%fd535, %fd534, %fd534;
	fma.rn.f64 	%fd536, %fd535, 0d3EB1380B3AE80F1E, 0d3ED0EE258B7A8B04;
	fma.rn.f64 	%fd537, %fd536, %fd535, 0d3EF3B2669F02676F;
	fma.rn.f64 	%fd538, %fd537, %fd535, 0d3F1745CBA9AB0956;
	fma.rn.f64 	%fd539, %fd538, %fd535, 0d3F3C71C72D1B5154;
	fma.rn.f64 	%fd540, %fd539, %fd535, 0d3F624924923BE72D;
	fma.rn.f64 	%fd541, %fd540, %fd535, 0d3F8999999999A3C4;
	fma.rn.f64 	%fd542, %fd541, %fd535, 0d3FB5555555555554;
	sub.f64 	%fd543, %fd526, %fd534;
	add.f64 	%fd544, %fd543, %fd543;
	neg.f64 	%fd545, %fd534;
	fma.rn.f64 	%fd546, %fd545, %fd526, %fd544;
	mul.f64 	%fd547, %fd532, %fd546;
	mul.f64 	%fd548, %fd535, %fd542;
	fma.rn.f64 	%fd549, %fd548, %fd534, %fd547;
	xor.b32  	%r354, %r469, -2147483648;
	mov.b32 	%r355, 1127219200;
	mov.b64 	%fd550, {%r354, %r355};
	sub.f64 	%fd551, %fd550, %fd3;
	fma.rn.f64 	%fd552, %fd551, 0d3FE62E42FEFA39EF, %fd534;
	fma.rn.f64 	%fd553, %fd551, 0dBFE62E42FEFA39EF, %fd552;
	sub.f64 	%fd554, %fd553, %fd534;
	sub.f64 	%fd555, %fd549, %fd554;
	fma.rn.f64 	%fd556, %fd551, 0d3C7ABC9E3B39803F, %fd555;
	add.f64 	%fd771, %fd552, %fd556;
$L__BB0_107:
	mul.f64 	%fd557, %fd114, %fd771;
	sub.f64 	%fd736, %fd736, %fd557;
$L__BB0_108:
	ld.local.u32 	%r140, [%rd2+44];
	setp.eq.s32 	%p62, %r140, 0;
	@%p62 bra 	$L__BB0_117;
	cvt.rn.f64.s32 	%fd558, %r140;
	div.rn.f64 	%fd125, %fd558, %fd728;
	{
	.reg .b32 %temp; 
	mov.b64 	{%temp, %r470}, %fd125;
	}
	{
	.reg .b32 %temp; 
	mov.b64 	{%r471, %temp}, %fd125;
	}
	setp.gt.s32 	%p63, %r470, 1048575;
	mov.b32 	%r472, -1023;
	mov.f64 	%fd773, %fd125;
	@%p63 bra 	$L__BB0_111;
	mul.f64 	%fd773, %fd125, 0d4350000000000000;
	{
	.reg .b32 %temp; 
	mov.b64 	{%temp, %r470}, %fd773;
	}
	{
	.reg .b32 %temp; 
	mov.b64 	{%r471, %temp}, %fd773;
	}
	mov.b32 	%r472, -1077;
$L__BB0_111:
	add.s32 	%r358, %r470, -1;
	setp.lt.u32 	%p64, %r358, 2146435071;
	@%p64 bra 	$L__BB0_113;
	fma.rn.f64 	%fd559, %fd773, 0d7FF0000000000000, 0d7FF0000000000000;
	{
	.reg .b32 %temp; 
	mov.b64 	{%temp, %r359}, %fd773;
	}
	and.b32  	%r360, %r359, 2147483647;
	setp.eq.s32 	%p65, %r360, 0;
	selp.f64 	%fd775, 0dFFF0000000000000, %fd559, %p65;
	bra.uni 	$L__BB0_116;
$L__BB0_113:
	shr.u32 	%r361, %r470, 20;
	add.s32 	%r473, %r472, %r361;
	and.b32  	%r362, %r470, 1048575;
	or.b32  	%r363, %r362, 1072693248;
	mov.b64 	%fd774, {%r471, %r363};
	setp.lt.u32 	%p66, %r363, 1073127583;
	@%p66 bra 	$L__BB0_115;
	{
	.reg .b32 %temp; 
	mov.b64 	{%r364, %temp}, %fd774;
	}
	{
	.reg .b32 %temp; 
	mov.b64 	{%temp, %r365}, %fd774;
	}
	add.s32 	%r366, %r365, -1048576;
	mov.b64 	%fd774, {%r364, %r366};
	add.s32 	%r473, %r473, 1;
$L__BB0_115:
	add.f64 	%fd560, %fd774, 0dBFF0000000000000;
	add.f64 	%fd561, %fd774, 0d3FF0000000000000;
	rcp.approx.ftz.f64 	%fd562, %fd561;
	neg.f64 	%fd563, %fd561;
	fma.rn.f64 	%fd564, %fd563, %fd562, 0d3FF0000000000000;
	fma.rn.f64 	%fd565, %fd564, %fd564, %fd564;
	fma.rn.f64 	%fd566, %fd565, %fd562, %fd562;
	mul.f64 	%fd567, %fd560, %fd566;
	fma.rn.f64 	%fd568, %fd560, %fd566, %fd567;
	mul.f64 	%fd569, %fd568, %fd568;
	fma.rn.f64 	%fd570, %fd569, 0d3EB1380B3AE80F1E, 0d3ED0EE258B7A8B04;
	fma.rn.f64 	%fd571, %fd570, %fd569, 0d3EF3B2669F02676F;
	fma.rn.f64 	%fd572, %fd571, %fd569, 0d3F1745CBA9AB0956;
	fma.rn.f64 	%fd573, %fd572, %fd569, 0d3F3C71C72D1B5154;
	fma.rn.f64 	%fd574, %fd573, %fd569, 0d3F624924923BE72D;
	fma.rn.f64 	%fd575, %fd574, %fd569, 0d3F8999999999A3C4;
	fma.rn.f64 	%fd576, %fd575, %fd569, 0d3FB5555555555554;
	sub.f64 	%fd577, %fd560, %fd568;
	add.f64 	%fd578, %fd577, %fd577;
	neg.f64 	%fd579, %fd568;
	fma.rn.f64 	%fd580, %fd579, %fd560, %fd578;
	mul.f64 	%fd581, %fd566, %fd580;
	mul.f64 	%fd582, %fd569, %fd576;
	fma.rn.f64 	%fd583, %fd582, %fd568, %fd581;
	xor.b32  	%r367, %r473, -2147483648;
	mov.b32 	%r368, 1127219200;
	mov.b64 	%fd584, {%r367, %r368};
	sub.f64 	%fd585, %fd584, %fd3;
	fma.rn.f64 	%fd586, %fd585, 0d3FE62E42FEFA39EF, %fd568;
	fma.rn.f64 	%fd587, %fd585, 0dBFE62E42FEFA39EF, %fd586;
	sub.f64 	%fd588, %fd587, %fd568;
	sub.f64 	%fd589, %fd583, %fd588;
	fma.rn.f64 	%fd590, %fd585, 0d3C7ABC9E3B39803F, %fd589;
	add.f64 	%fd775, %fd586, %fd590;
$L__BB0_116:
	mul.f64 	%fd591, %fd125, %fd775;
	sub.f64 	%fd736, %fd736, %fd591;
$L__BB0_117:
	ld.local.u32 	%r151, [%rd2+48];
	setp.eq.s32 	%p67, %r151, 0;
	@%p67 bra 	$L__BB0_126;
	cvt.rn.f64.s32 	%fd592, %r151;
	div.rn.f64 	%fd136, %fd592, %fd728;
	{
	.reg .b32 %temp; 
	mov.b64 	{%temp, %r474}, %fd136;
	}
	{
	.reg .b32 %temp; 
	mov.b64 	{%r475, %temp}, %fd136;
	}
	setp.gt.s32 	%p68, %r474, 1048575;
	mov.b32 	%r476, -1023;
	mov.f64 	%fd777, %fd136;
	@%p68 bra 	$L__BB0_120;
	mul.f64 	%fd777, %fd136, 0d4350000000000000;
	{
	.reg .b32 %temp; 
	mov.b64 	{%temp, %r474}, %fd777;
	}
	{
	.reg .b32 %temp; 
	mov.b64 	{%r475, %temp}, %fd777;
	}
	mov.b32 	%r476, -1077;
$L__BB0_120:
	add.s32 	%r371, %r474, -1;
	setp.lt.u32 	%p69, %r371, 2146435071;
	@%p69 bra 	$L__BB0_122;
	fma.rn.f64 	%fd593, %fd777, 0d7FF0000000000000, 0d7FF0000000000000;
	{
	.reg .b32 %temp; 
	mov.b64 	{%temp, %r372}, %fd777;
	}
	and.b32  	%r373, %r372, 2147483647;
	setp.eq.s32 	%p70, %r373, 0;
	selp.f64 	%fd779, 0dFFF0000000000000, %fd593, %p70;
	bra.uni 	$L__BB0_125;
$L__BB0_122:
	shr.u32 	%r374, %r474, 20;
	add.s32 	%r477, %r476, %r374;
	and.b32  	%r375, %r474, 1048575;
	or.b32  	%r376, %r375, 1072693248;
	mov.b64 	%fd778, {%r475, %r376};
	setp.lt.u32 	%p71, %r376, 1073127583;
	@%p71 bra 	$L__BB0_124;
	{
	.reg .b32 %temp; 
	mov.b64 	{%r377, %temp}, %fd778;
	}
	{
	.reg .b32 %temp; 
	mov.b64 	{%temp, %r378}, %fd778;
	}
	add.s32 	%r379, %r378, -1048576;
	mov.b64 	%fd778, {%r377, %r379};
	add.s32 	%r477, %r477, 1;
$L__BB0_124:
	add.f64 	%fd594, %fd778, 0dBFF0000000000000;
	add.f64 	%fd595, %fd778, 0d3FF0000000000000;
	rcp.approx.ftz.f64 	%fd596, %fd595;
	neg.f64 	%fd597, %fd595;
	fma.rn.f64 	%fd598, %fd597, %fd596, 0d3FF0000000000000;
	fma.rn.f64 	%fd599, %fd598, %fd598, %fd598;
	fma.rn.f64 	%fd600, %fd599, %fd596, %fd596;
	mul.f64 	%fd601, %fd594, %fd600;
	fma.rn.f64 	%fd602, %fd594, %fd600, %fd601;
	mul.f64 	%fd603, %fd602, %fd602;
	fma.rn.f64 	%fd604, %fd603, 0d3EB1380B3AE80F1E, 0d3ED0EE258B7A8B04;
	fma.rn.f64 	%fd605, %fd604, %fd603, 0d3EF3B2669F02676F;
	fma.rn.f64 	%fd606, %fd605, %fd603, 0d3F1745CBA9AB0956;
	fma.rn.f64 	%fd607, %fd606, %fd603, 0d3F3C71C72D1B5154;
	fma.rn.f64 	%fd608, %fd607, %fd603, 0d3F624924923BE72D;
	fma.rn.f64 	%fd609, %fd608, %fd603, 0d3F8999999999A3C4;
	fma.rn.f64 	%fd610, %fd609, %fd603, 0d3FB5555555555554;
	sub.f64 	%fd611, %fd594, %fd602;
	add.f64 	%fd612, %fd611, %fd611;
	neg.f64 	%fd613, %fd602;
	fma.rn.f64 	%fd614, %fd613, %fd594, %fd612;
	mul.f64 	%fd615, %fd600, %fd614;
	mul.f64 	%fd616, %fd603, %fd610;
	fma.rn.f64 	%fd617, %fd616, %fd602, %fd615;
	xor.b32  	%r380, %r477, -2147483648;
	mov.b32 	%r381, 1127219200;
	mov.b64 	%fd618, {%r380, %r381};
	sub.f64 	%fd619, %fd618, %fd3;
	fma.rn.f64 	%fd620, %fd619, 0d3FE62E42FEFA39EF, %fd602;
	fma.rn.f64 	%fd621, %fd619, 0dBFE62E42FEFA39EF, %fd620;
	sub.f64 	%fd622, %fd621, %fd602;
	sub.f64 	%fd623, %fd617, %fd622;
	fma.rn.f64 	%fd624, %fd619, 0d3C7ABC9E3B39803F, %fd623;
	add.f64 	%fd779, %fd620, %fd624;
$L__BB0_125:
	mul.f64 	%fd625, %fd136, %fd779;
	sub.f64 	%fd736, %fd736, %fd625;
$L__BB0_126:
	ld.local.u32 	%r162, [%rd2+52];
	setp.eq.s32 	%p72, %r162, 0;
	@%p72 bra 	$L__BB0_135;
	cvt.rn.f64.s32 	%fd626, %r162;
	div.rn.f64 	%fd147, %fd626, %fd728;
	{
	.reg .b32 %temp; 
	mov.b64 	{%temp, %r478}, %fd147;
	}
	{
	.reg .b32 %temp; 
	mov.b64 	{%r479, %temp}, %fd147;
	}
	setp.gt.s32 	%p73, %r478, 1048575;
	mov.b32 	%r480, -1023;
	mov.f64 	%fd781, %fd147;
	@%p73 bra 	$L__BB0_129;
	mul.f64 	%fd781, %fd147, 0d4350000000000000;
	{
	.reg .b32 %temp; 
	mov.b64 	{%temp, %r478}, %fd781;
	}
	{
	.reg .b32 %temp; 
	mov.b64 	{%r479, %temp}, %fd781;
	}
	mov.b32 	%r480, -1077;
$L__BB0_129:
	add.s32 	%r384, %r478, -1;
	setp.lt.u32 	%p74, %r384, 2146435071;
	@%p74 bra 	$L__BB0_131;
	fma.rn.f64 	%fd627, %fd781, 0d7FF0000000000000, 0d7FF0000000000000;
	{
	.reg .b32 %temp; 
	mov.b64 	{%temp, %r385}, %fd781;
	}
	and.b32  	%r386, %r385, 2147483647;
	setp.eq.s32 	%p75, %r386, 0;
	selp.f64 	%fd783, 0dFFF0000000000000, %fd627, %p75;
	bra.uni 	$L__BB0_134;
$L__BB0_131:
	shr.u32 	%r387, %r478, 20;
	add.s32 	%r481, %r480, %r387;
	and.b32  	%r388, %r478, 1048575;
	or.b32  	%r389, %r388, 1072693248;
	mov.b64 	%fd782, {%r479, %r389};
	setp.lt.u32 	%p76, %r389, 1073127583;
	@%p76 bra 	$L__BB0_133;
	{
	.reg .b32 %temp; 
	mov.b64 	{%r390, %temp}, %fd782;
	}
	{
	.reg .b32 %temp; 
	mov.b64 	{%temp, %r391}, %fd782;
	}
	add.s32 	%r392, %r391, -1048576;
	mov.b64 	%fd782, {%r390, %r392};
	add.s32 	%r481, %r481, 1;
$L__BB0_133:
	add.f64 	%fd628, %fd782, 0dBFF0000000000000;
	add.f64 	%fd629, %fd782, 0d3FF0000000000000;
	rcp.approx.ftz.f64 	%fd630, %fd629;
	neg.f64 	%fd631, %fd629;
	fma.rn.f64 	%fd632, %fd631, %fd630, 0d3FF0000000000000;
	fma.rn.f64 	%fd633, %fd632, %fd632, %fd632;
	fma.rn.f64 	%fd634, %fd633, %fd630, %fd630;
	mul.f64 	%fd635, %fd628, %fd634;
	fma.rn.f64 	%fd636, %fd628, %fd634, %fd635;
	mul.f64 	%fd637, %fd636, %fd636;
	fma.rn.f64 	%fd638, %fd637, 0d3EB1380B3AE80F1E, 0d3ED0EE258B7A8B04;
	fma.rn.f64 	%fd639, %fd638, %fd637, 0d3EF3B2669F02676F;
	fma.rn.f64 	%fd640, %fd639, %fd637, 0d3F1745CBA9AB0956;
	fma.rn.f64 	%fd641, %fd640, %fd637, 0d3F3C71C72D1B5154;
	fma.rn.f64 	%fd642, %fd641, %fd637, 0d3F624924923BE72D;
	fma.rn.f64 	%fd643, %fd642, %fd637, 0d3F8999999999A3C4;
	fma.rn.f64 	%fd644, %fd643, %fd637, 0d3FB5555555555554;
	sub.f64 	%fd645, %fd628, %fd636;
	add.f64 	%fd646, %fd645, %fd645;
	neg.f64 	%fd647, %fd636;
	fma.rn.f64 	%fd648, %fd647, %fd628, %fd646;
	mul.f64 	%fd649, %fd634, %fd648;
	mul.f64 	%fd650, %fd637, %fd644;
	fma.rn.f64 	%fd651, %fd650, %fd636, %fd649;
	xor.b32  	%r393, %r481, -2147483648;
	mov.b32 	%r394, 1127219200;
	mov.b64 	%fd652, {%r393, %r394};
	sub.f64 	%fd653, %fd652, %fd3;
	fma.rn.f64 	%fd654, %fd653, 0d3FE62E42FEFA39EF, %fd636;
	fma.rn.f64 	%fd655, %fd653, 0dBFE62E42FEFA39EF, %fd654;
	sub.f64 	%fd656, %fd655, %fd636;
	sub.f64 	%fd657, %fd651, %fd656;
	fma.rn.f64 	%fd658, %fd653, 0d3C7ABC9E3B39803F, %fd657;
	add.f64 	%fd783, %fd654, %fd658;
$L__BB0_134:
	mul.f64 	%fd659, %fd147, %fd783;
	sub.f64 	%fd736, %fd736, %fd659;
$L__BB0_135:
	ld.local.u32 	%r173, [%rd2+56];
	setp.eq.s32 	%p77, %r173, 0;
	@%p77 bra 	$L__BB0_144;
	cvt.rn.f64.s32 	%fd660, %r173;
	div.rn.f64 	%fd158, %fd660, %fd728;
	{
	.reg .b32 %temp; 
	mov.b64 	{%temp, %r482}, %fd158;
	}
	{
	.reg .b32 %temp; 
	mov.b64 	{%r483, %temp}, %fd158;
	}
	setp.gt.s32 	%p78, %r482, 1048575;
	mov.b32 	%r484, -1023;
	mov.f64 	%fd785, %fd158;
	@%p78 bra 	$L__BB0_138;
	mul.f64 	%fd785, %fd158, 0d4350000000000000;
	{
	.reg .b32 %temp; 
	mov.b64 	{%temp, %r482}, %fd785;
	}
	{
	.reg .b32 %temp; 
	mov.b64 	{%r483, %temp}, %fd785;
	}
	mov.b32 	%r484, -1077;
$L__BB0_138:
	add.s32 	%r397, %r482, -1;
	setp.lt.u32 	%p79, %r397, 2146435071;
	@%p79 bra 	$L__BB0_140;
	fma.rn.f64 	%fd661, %fd785, 0d7FF0000000000000, 0d7FF0000000000000;
	{
	.reg .b32 %temp; 
	mov.b64 	{%temp, %r398}, %fd785;
	}
	and.b32  	%r399, %r398, 2147483647;
	setp.eq.s32 	%p80, %r399, 0;
	selp.f64 	%fd787, 0dFFF0000000000000, %fd661, %p80;
	bra.uni 	$L__BB0_143;
$L__BB0_140:
	shr.u32 	%r400, %r482, 20;
	add.s32 	%r485, %r484, %r400;
	and.b32  	%r401, %r482, 1048575;
	or.b32  	%r402, %r401, 1072693248;
	mov.b64 	%fd786, {%r483, %r402};
	setp.lt.u32 	%p81, %r402, 1073127583;
	@%p81 bra 	$L__BB0_142;
	{
	.reg .b32 %temp; 
	mov.b64 	{%r403, %temp}, %fd786;
	}
	{
	.reg .b32 %temp; 
	mov.b64 	{%temp, %r404}, %fd786;
	}
	add.s32 	%r405, %r404, -1048576;
	mov.b64 	%fd786, {%r403, %r405};
	add.s32 	%r485, %r485, 1;
$L__BB0_142:
	add.f64 	%fd662, %fd786, 0dBFF0000000000000;
	add.f64 	%fd663, %fd786, 0d3FF0000000000000;
	rcp.approx.ftz.f64 	%fd664, %fd663;
	neg.f64 	%fd665, %fd663;
	fma.rn.f64 	%fd666, %fd665, %fd664, 0d3FF0000000000000;
	fma.rn.f64 	%fd667, %fd666, %fd666, %fd666;
	fma.rn.f64 	%fd668, %fd667, %fd664, %fd664;
	mul.f64 	%fd669, %fd662, %fd668;
	fma.rn.f64 	%fd670, %fd662, %fd668, %fd669;
	mul.f64 	%fd671, %fd670, %fd670;
	fma.rn.f64 	%fd672, %fd671, 0d3EB1380B3AE80F1E, 0d3ED0EE258B7A8B04;
	fma.rn.f64 	%fd673, %fd672, %fd671, 0d3EF3B2669F02676F;
	fma.rn.f64 	%fd674, %fd673, %fd671, 0d3F1745CBA9AB0956;
	fma.rn.f64 	%fd675, %fd674, %fd671, 0d3F3C71C72D1B5154;
	fma.rn.f64 	%fd676, %fd675, %fd671, 0d3F624924923BE72D;
	fma.rn.f64 	%fd677, %fd676, %fd671, 0d3F8999999999A3C4;
	fma.rn.f64 	%fd678, %fd677, %fd671, 0d3FB5555555555554;
	sub.f64 	%fd679, %fd662, %fd670;
	add.f64 	%fd680, %fd679, %fd679;
	neg.f64 	%fd681, %fd670;
	fma.rn.f64 	%fd682, %fd681, %fd662, %fd680;
	mul.f64 	%fd683, %fd668, %fd682;
	mul.f64 	%fd684, %fd671, %fd678;
	fma.rn.f64 	%fd685, %fd684, %fd670, %fd683;
	xor.b32  	%r406, %r485, -2147483648;
	mov.b32 	%r407, 1127219200;
	mov.b64 	%fd686, {%r406, %r407};
	sub.f64 	%fd687, %fd686, %fd3;
	fma.rn.f64 	%fd688, %fd687, 0d3FE62E42FEFA39EF, %fd670;
	fma.rn.f64 	%fd689, %fd687, 0dBFE62E42FEFA39EF, %fd688;
	sub.f64 	%fd690, %fd689, %fd670;
	sub.f64 	%fd691, %fd685, %fd690;
	fma.rn.f64 	%fd692, %fd687, 0d3C7ABC9E3B39803F, %fd691;
	add.f64 	%fd787, %fd688, %fd692;
$L__BB0_143:
	mul.f64 	%fd693, %fd158, %fd787;
	sub.f64 	%fd736, %fd736, %fd693;
$L__BB0_144:
	ld.local.u32 	%r184, [%rd2+60];
	setp.eq.s32 	%p82, %r184, 0;
	@%p82 bra 	$L__BB0_153;
	cvt.rn.f64.s32 	%fd694, %r184;
	div.rn.f64 	%fd169, %fd694, %fd728;
	{
	.reg .b32 %temp; 
	mov.b64 	{%temp, %r486}, %fd169;
	}
	{
	.reg .b32 %temp; 
	mov.b64 	{%r487, %temp}, %fd169;
	}
	setp.gt.s32 	%p83, %r486, 1048575;
	mov.b32 	%r488, -1023;
	mov.f64 	%fd789, %fd169;
	@%p83 bra 	$L__BB0_147;
	mul.f64 	%fd789, %fd169, 0d4350000000000000;
	{
	.reg .b32 %temp; 
	mov.b64 	{%temp, %r486}, %fd789;
	}
	{
	.reg .b32 %temp; 
	mov.b64 	{%r487, %temp}, %fd789;
	}
	mov.b32 	%r488, -1077;
$L__BB0_147:
	add.s32 	%r410, %r486, -1;
	setp.lt.u32 	%p84, %r410, 2146435071;
	@%p84 bra 	$L__BB0_149;
	fma.rn.f64 	%fd695, %fd789, 0d7FF0000000000000, 0d7FF0000000000000;
	{
	.reg .b32 %temp; 
	mov.b64 	{%temp, %r411}, %fd789;
	}
	and.b32  	%r412, %r411, 2147483647;
	setp.eq.s32 	%p85, %r412, 0;
	selp.f64 	%fd791, 0dFFF0000000000000, %fd695, %p85;
	bra.uni 	$L__BB0_152;
$L__BB0_149:
	shr.u32 	%r413, %r486, 20;
	add.s32 	%r489, %r488, %r413;
	and.b32  	%r414, %r486, 1048575;
	or.b32  	%r415, %r414, 1072693248;
	mov.b64 	%fd790, {%r487, %r415};
	setp.lt.u32 	%p86, %r415, 1073127583;
	@%p86 bra 	$L__BB0_151;
	{
	.reg .b32 %temp; 
	mov.b64 	{%r416, %temp}, %fd790;
	}
	{
	.reg .b32 %temp; 
	mov.b64 	{%temp, %r417}, %fd790;
	}
	add.s32 	%r418, %r417, -1048576;
	mov.b64 	%fd790, {%r416, %r418};
	add.s32 	%r489, %r489, 1;
$L__BB0_151:
	add.f64 	%fd696, %fd790, 0dBFF0000000000000;
	add.f64 	%fd697, %fd790, 0d3FF0000000000000;
	rcp.approx.ftz.f64 	%fd698, %fd697;
	neg.f64 	%fd699, %fd697;
	fma.rn.f64 	%fd700, %fd699, %fd698, 0d3FF0000000000000;
	fma.rn.f64 	%fd701, %fd700, %fd700, %fd700;
	fma.rn.f64 	%fd702, %fd701, %fd698, %fd698;
	mul.f64 	%fd703, %fd696, %fd702;
	fma.rn.f64 	%fd704, %fd696, %fd702, %fd703;
	mul.f64 	%fd705, %fd704, %fd704;
	fma.rn.f64 	%fd706, %fd705, 0d3EB1380B3AE80F1E, 0d3ED0EE258B7A8B04;
	fma.rn.f64 	%fd707, %fd706, %fd705, 0d3EF3B2669F02676F;
	fma.rn.f64 	%fd708, %fd707, %fd705, 0d3F1745CBA9AB0956;
	fma.rn.f64 	%fd709, %fd708, %fd705, 0d3F3C71C72D1B5154;
	fma.rn.f64 	%fd710, %fd709, %fd705, 0d3F624924923BE72D;
	fma.rn.f64 	%fd711, %fd710, %fd705, 0d3F8999999999A3C4;
	fma.rn.f64 	%fd712, %fd711, %fd705, 0d3FB5555555555554;
	sub.f64 	%fd713, %fd696, %fd704;
	add.f64 	%fd714, %fd713, %fd713;
	neg.f64 	%fd715, %fd704;
	fma.rn.f64 	%fd716, %fd715, %fd696, %fd714;
	mul.f64 	%fd717, %fd702, %fd716;
	mul.f64 	%fd718, %fd705, %fd712;
	fma.rn.f64 	%fd719, %fd718, %fd704, %fd717;
	xor.b32  	%r419, %r489, -2147483648;
	mov.b32 	%r420, 1127219200;
	mov.b64 	%fd720, {%r419, %r420};
	sub.f64 	%fd721, %fd720, %fd3;
	fma.rn.f64 	%fd722, %fd721, 0d3FE62E42FEFA39EF, %fd704;
	fma.rn.f64 	%fd723, %fd721, 0dBFE62E42FEFA39EF, %fd722;
	sub.f64 	%fd724, %fd723, %fd704;
	sub.f64 	%fd725, %fd719, %fd724;
	fma.rn.f64 	%fd726, %fd721, 0d3C7ABC9E3B39803F, %fd725;
	add.f64 	%fd791, %fd722, %fd726;
$L__BB0_152:
	mul.f64 	%fd727, %fd169, %fd791;
	sub.f64 	%fd736, %fd736, %fd727;
$L__BB0_153:
	cvta.to.global.u64 	%rd18, %rd7;
	ld.global.u64 	%rd19, [%rd18+8];
	cvta.to.global.u64 	%rd20, %rd19;
	mul.wide.u32 	%rd21, %r1, 8;
	add.s64 	%rd22, %rd20, %rd21;
	ld.global.u64 	%rd23, [%rd22];
	cvta.to.global.u64 	%rd24, %rd23;
	mul.wide.s32 	%rd25, %r2, 8;
	add.s64 	%rd26, %rd24, %rd25;
	st.global.f64 	[%rd26], %fd736;
$L__BB0_154:
	ret;

}


// ===== COMPILED SASS (sm_100) =====

	.target	sm_100

	.elftype	@"ET_EXEC"


//--------------------- .note.nv.tkinfo           --------------------------
	.section	.note.nv.tkinfo,"",@"SHT_NOTE"
	.sectionflags	@"SHF_NOTE_NV_TKINFO"
	.tkinfo
        /*0018*/ 	.word	0x00000002
        /*0030*/ 	.string	""
        /*0030*/ 	.string	"ptxas"
        /*0030*/ 	.string	"Cuda compilation tools, release 13.0, V13.0.88"
        /*0030*/ 	.string	"Build cuda_13.0.r13.0/compiler.36424714_0"
        /*0030*/ 	.string	"-arch sm_100 -m 64 "



//--------------------- .note.nv.cuinfo           --------------------------
	.section	.note.nv.cuinfo,"",@"SHT_NOTE"
	.sectionflags	@"SHF_NOTE_NV_CUINFO"
        /*0018*/ 	.short	0x0002
        /*001a*/ 	.short	0x0064
        /*001c*/ 	.short	0x0082
	.zero		2


//--------------------- .nv.info                  --------------------------
	.section	.nv.info,"",@"SHT_CUDA_INFO"
	.align	4


	//----- nvinfo : EIATTR_REGCOUNT
	.align		4
        /*0000*/ 	.byte	0x04, 0x2f
        /*0002*/ 	.short	(.L_1 - .L_0)
	.align		4
.L_0:
        /*0004*/ 	.word	index@(_Z3calP6MatrixS0_)
        /*0008*/ 	.word	0x0000001d


	//----- nvinfo : EIATTR_FRAME_SIZE
	.align		4
.L_1:
        /*000c*/ 	.byte	0x04, 0x11
        /*000e*/ 	.short	(.L_3 - .L_2)
	.align		4
.L_2:
        /*0010*/ 	.word	index@($__internal_0_$__cuda_sm20_div_rn_f64_full)
        /*0014*/ 	.word	0x00000040


	//----- nvinfo : EIATTR_FRAME_SIZE
	.align		4
.L_3:
        /*0018*/ 	.byte	0x04, 0x11
        /*001a*/ 	.short	(.L_5 - .L_4)
	.align		4
.L_4:
        /*001c*/ 	.word	index@(_Z3calP6MatrixS0_)
        /*0020*/ 	.word	0x00000040


	//----- nvinfo : EIATTR_MIN_STACK_SIZE
	.align		4
.L_5:
        /*0024*/ 	.byte	0x04, 0x12
        /*0026*/ 	.short	(.L_7 - .L_6)
	.align		4
.L_6:
        /*0028*/ 	.word	index@(_Z3calP6MatrixS0_)
        /*002c*/ 	.word	0x00000040
.L_7:


//--------------------- .nv.compat                --------------------------
	.section	.nv.compat,"",@"SHT_CUDA_COMPAT_INFO"
	.align	4
        /*0000*/ 	.byte	0x02, 0x09, 0x00, 0x00, 0x02, 0x02, 0x01, 0x00, 0x02, 0x05, 0x05, 0x00, 0x03, 0x07, 0x01, 0x01
        /*0010*/ 	.byte	0x02, 0x03, 0x00, 0x00, 0x02, 0x06, 0x01, 0x00, 0x04, 0x0b, 0x08, 0x00, 0x01, 0x00, 0x00, 0x00
        /*0020*/ 	.byte	0x00, 0x00, 0x00, 0x00


//--------------------- .nv.info._Z3calP6MatrixS0_ --------------------------
	.section	.nv.info._Z3calP6MatrixS0_,"",@"SHT_CUDA_INFO"
	.sectionflags	@""
	.align	4


	//----- nvinfo : EIATTR_CUDA_API_VERSION
	.align		4
        /*0000*/ 	.byte	0x04, 0x37
        /*0002*/ 	.short	(.L_9 - .L_8)
.L_8:
        /*0004*/ 	.word	0x00000082


	//----- nvinfo : EIATTR_KPARAM_INFO
	.align		4
.L_9:
        /*0008*/ 	.byte	0x04, 0x17
        /*000a*/ 	.short	(.L_11 - .L_10)
.L_10:
        /*000c*/ 	.word	0x00000000
        /*0010*/ 	.short	0x0001
        /*0012*/ 	.short	0x0008
        /*0014*/ 	.byte	0x00, 0xf5, 0x21, 0x00


	//----- nvinfo : EIATTR_KPARAM_INFO
	.align		4
.L_11:
        /*0018*/ 	.byte	0x04, 0x17
        /*001a*/ 	.short	(.L_13 - .L_12)
.L_12:
        /*001c*/ 	.word	0x00000000
        /*0020*/ 	.short	0x0000
        /*0022*/ 	.short	0x0000
        /*0024*/ 	.byte	0x00, 0xf5, 0x21, 0x00


	//----- nvinfo : EIATTR_SPARSE_MMA_MASK
	.align		4
.L_13:
        /*0028*/ 	.byte	0x03, 0x50
        /*002a*/ 	.short	0x0000


	//----- nvinfo : EIATTR_MAXREG_COUNT
	.align		4
        /*002c*/ 	.byte	0x03, 0x1b
        /*002e*/ 	.short	0x00ff


	//----- nvinfo : EIATTR_MERCURY_ISA_VERSION
	.align		4
        /*0030*/ 	.byte	0x03, 0x5f
        /*0032*/ 	.short	0x0101


	//----- nvinfo : EIATTR_VRC_CTA_INIT_COUNT
	.align		4
        /*0034*/ 	.byte	0x02, 0x4a
	.zero		1
	.zero		1


	//----- nvinfo : EIATTR_EXIT_INSTR_OFFSETS
	.align		4
        /*0038*/ 	.byte	0x04, 0x1c
        /*003a*/ 	.short	(.L_15 - .L_14)


	//   ....[0]....
.L_14:
        /*003c*/ 	.word	0x000000e0


	//   ....[1]....
        /*0040*/ 	.word	0x00000110


	//   ....[2]....
        /*0044*/ 	.word	0x000074c0


	//----- nvinfo : EIATTR_CRS_STACK_SIZE
	.align		4
.L_15:
        /*0048*/ 	.byte	0x04, 0x1e
        /*004a*/ 	.short	(.L_17 - .L_16)
.L_16:
        /*004c*/ 	.word	0x00000000


	//----- nvinfo : EIATTR_CBANK_PARAM_SIZE
	.align		4
.L_17:
        /*0050*/ 	.byte	0x03, 0x19
        /*0052*/ 	.short	0x0010


	//----- nvinfo : EIATTR_PARAM_CBANK
	.align		4
        /*0054*/ 	.byte	0x04, 0x0a
        /*0056*/ 	.short	(.L_19 - .L_18)
	.align		4
.L_18:
        /*0058*/ 	.word	index@(.nv.constant0._Z3calP6MatrixS0_)
        /*005c*/ 	.short	0x0380
        /*005e*/ 	.short	0x0010


	//----- nvinfo : EIATTR_SW_WAR
	.align		4
.L_19:
        /*0060*/ 	.byte	0x04, 0x36
        /*0062*/ 	.short	(.L_21 - .L_20)
.L_20:
        /*0064*/ 	.word	0x00000008
.L_21:


//--------------------- .nv.callgraph             --------------------------
	.section	.nv.callgraph,"",@"SHT_CUDA_CALLGRAPH"
	.align	4
	.sectionentsize	8
	.align		4
        /*0000*/ 	.word	0x00000000
	.align		4
        /*0004*/ 	.word	0xffffffff
	.align		4
        /*0008*/ 	.word	0x00000000
	.align		4
        /*000c*/ 	.word	0xfffffffe
	.align		4
        /*0010*/ 	.word	0x00000000
	.align		4
        /*0014*/ 	.word	0xfffffffd
	.align		4
        /*0018*/ 	.word	0x00000000
	.align		4
        /*001c*/ 	.word	0xfffffffc


//--------------------- .text._Z3calP6MatrixS0_   --------------------------
	.section	.text._Z3calP6MatrixS0_,"ax",@progbits
	.align	128
        .global         _Z3calP6MatrixS0_
        .type           _Z3calP6MatrixS0_,@function
        .size           _Z3calP6MatrixS0_,(.L_x_110 - _Z3calP6MatrixS0_)
        .other          _Z3calP6MatrixS0_,@"STO_CUDA_ENTRY STV_DEFAULT"
_Z3calP6MatrixS0_:
.text._Z3calP6MatrixS0_:
[----:B------:R-:W0:Y:S08]  /*0000*/  LDC R1, c[0x0][0x37c] ;  /* 0x0000df00ff017b82 */ /* 0x000e300000000800 */
[----:B------:R-:W1:Y:S01]  /*0010*/  LDC.64 R2, c[0x0][0x380] ;  /* 0x0000e000ff027b82 */ /* 0x000e620000000a00 */
[----:B------:R-:W1:Y:S01]  /*0020*/  LDCU.64 UR4, c[0x0][0x358] ;  /* 0x00006b00ff0477ac */ /* 0x000e620008000a00 */
[----:B0-----:R-:W-:Y:S01]  /*0030*/  VIADD R1, R1, 0xffffffc0 ;  /* 0xffffffc001017836 */ /* 0x001fe20000000000 */
[----:B-1----:R-:W2:Y:S05]  /*0040*/  LDG.E R5, desc[UR4][R2.64] ;  /* 0x0000000402057981 */ /* 0x002eaa000c1e1900 */
[----:B------:R-:W0:Y:S01]  /*0050*/  S2UR UR6, SR_CTAID.Y ;  /* 0x00000000000679c3 */ /* 0x000e220000002600 */
[----:B------:R-:W0:Y:S01]  /*0060*/  S2R R7, SR_TID.Y ;  /* 0x0000000000077919 */ /* 0x000e220000002200 */
[----:B------:R-:W1:Y:S06]  /*0070*/  S2R R9, SR_TID.X ;  /* 0x0000000000097919 */ /* 0x000e6c0000002100 */
[----:B------:R-:W0:Y:S08]  /*0080*/  LDC R8, c[0x0][0x364] ;  /* 0x0000d900ff087b82 */ /* 0x000e300000000800 */
[----:B------:R-:W1:Y:S08]  /*0090*/  S2UR UR7, SR_CTAID.X ;  /* 0x00000000000779c3 */ /* 0x000e700000002500 */
[----:B------:R-:W1:Y:S01]  /*00a0*/  LDC R0, c[0x0][0x360] ;  /* 0x0000d800ff007b82 */ /* 0x000e620000000800 */
[----:B0-----:R-:W-:-:S02]  /*00b0*/  IMAD R8, R8, UR6, R7 ;  /* 0x0000000608087c24 */ /* 0x001fc4000f8e0207 */
[----:B-1----:R-:W-:-:S03]  /*00c0*/  IMAD R0, R0, UR7, R9 ;  /* 0x0000000700007c24 */ /* 0x002fc6000f8e0209 */
[----:B--2---:R-:W-:-:S13]  /*00d0*/  ISETP.GE.AND P0, PT, R8, R5, PT ;  /* 0x000000050800720c */ /* 0x004fda0003f06270 */
[----:B------:R-:W-:Y:S05]  /*00e0*/  @P0 EXIT ;  /* 0x000000000000094d */ /* 0x000fea0003800000 */
[----:B------:R-:W2:Y:S02]  /*00f0*/  LDG.E R7, desc[UR4][R2.64+0x4] ;  /* 0x0000040402077981 */ /* 0x000ea4000c1e1900 */
[----:B--2---:R-:W-:-:S13]  /*0100*/  ISETP.GE.AND P0, PT, R0, R7, PT ;  /* 0x000000070000720c */ /* 0x004fda0003f06270 */
[----:B------:R-:W-:Y:S05]  /*0110*/  @P0 EXIT ;  /* 0x000000000000094d */ /* 0x000fea0003800000 */
[C---:B------:R-:W-:Y:S01]  /*0120*/  VIMNMX.U32 R2, PT, PT, R8.reuse, 0x2, !PT ;  /* 0x0000000208027848 */ /* 0x040fe20007fe0000 */
[----:B------:R0:W-:Y:S01]  /*0130*/  STL.128 [R1], RZ ;  /* 0x000000ff01007387 */ /* 0x0001e20000100c00 */
[----:B------:R-:W-:Y:S01]  /*0140*/  VIADDMNMX.U32 R4, R8, 0x3, R5, PT ;  /* 0x0000000308047846 */ /* 0x000fe20003800005 */
[----:B------:R-:W-:Y:S01]  /*0150*/  BSSY.RECONVERGENT B0, `(.L_x_0) ;  /* 0x000002f000007945 */ /* 0x000fe20003800200 */
[----:B------:R-:W-:Y:S01]  /*0160*/  IMAD.MOV.U32 R9, RZ, RZ, RZ ;  /* 0x000000ffff097224 */ /* 0x000fe200078e00ff */
[----:B------:R0:W-:Y:S01]  /*0170*/  STL.128 [R1+0x10], RZ ;  /* 0x000010ff01007387 */ /* 0x0001e20000100c00 */
[----:B------:R-:W-:Y:S01]  /*0180*/  VIADD R5, R2, 0xfffffffe ;  /* 0xfffffffe02057836 */ /* 0x000fe20000000000 */
[----:B------:R-:W-:Y:S02]  /*0190*/  CS2R R2, SRZ ;  /* 0x0000000000027805 */ /* 0x000fe4000001ff00 */
[----:B------:R0:W-:Y:S02]  /*01a0*/  STL.128 [R1+0x20], RZ ;  /* 0x000020ff01007387 */ /* 0x0001e40000100c00 */
[----:B------:R-:W-:-:S02]  /*01b0*/  ISETP.GE.U32.AND P0, PT, R5, R4, PT ;  /* 0x000000040500720c */ /* 0x000fc40003f06070 */
[----:B------:R0:W-:Y:S11]  /*01c0*/  STL.128 [R1+0x30], RZ ;  /* 0x000030ff01007387 */ /* 0x0001f60000100c00 */
[----:B0-----:R-:W-:Y:S05]  /*01d0*/  @P0 BRA `(.L_x_1) ;  /* 0x0000000000980947 */ /* 0x001fea0003800000 */
[C---:B------:R-:W-:Y:S01]  /*01e0*/  VIMNMX R2, PT, PT, R0.reuse, 0x2, !PT ;  /* 0x0000000200027848 */ /* 0x040fe20007fe0100 */
[----:B------:R-:W-:Y:S01]  /*01f0*/  BSSY.RECONVERGENT B1, `(.L_x_2) ;  /* 0x0000022000017945 */ /* 0x000fe20003800200 */
[----:B------:R-:W-:Y:S01]  /*0200*/  VIADDMNMX R7, R0, 0x3, R7, PT ;  /* 0x0000000300077846 */ /* 0x000fe20003800107 */
[----:B------:R-:W-:Y:S02]  /*0210*/  IMAD.MOV.U32 R3, RZ, RZ, RZ ;  /* 0x000000ffff037224 */ /* 0x000fe400078e00ff */
[----:B------:R-:W-:Y:S01]  /*0220*/  VIADD R6, R2, 0xfffffffe ;  /* 0xfffffffe02067836 */ /* 0x000fe20000000000 */
[----:B------:R-:W-:-:S07]  /*0230*/  IADD3 R10, PT, PT, R7, 0x2, -R2 ;  /* 0x00000002070a7810 */ /* 0x000fce0007ffe802 */
.L_x_6:
[----:B------:R-:W-:Y:S01]  /*0240*/  ISETP.GE.AND P0, PT, R6, R7, PT ;  /* 0x000000070600720c */ /* 0x000fe20003f06270 */
[----:B------:R-:W-:-:S12]  /*0250*/  BSSY.RECONVERGENT B2, `(.L_x_3) ;  /* 0x0000018000027945 */ /* 0x000fd80003800200 */
[----:B0-----:R-:W-:Y:S05]  /*0260*/  @P0 BRA `(.L_x_4) ;  /* 0x0000000000580947 */ /* 0x001fea0003800000 */
[----:B------:R-:W0:Y:S02]  /*0270*/  LDC.64 R16, c[0x0][0x380] ;  /* 0x0000e000ff107b82 */ /* 0x000e240000000a00 */
[----:B0-----:R-:W2:Y:S02]  /*0280*/  LDG.E.64 R12, desc[UR4][R16.64+0x8] ;  /* 0x00000804100c7981 */ /* 0x001ea4000c1e1b00 */
[----:B--2---:R-:W-:-:S06]  /*0290*/  IMAD.WIDE.U32 R12, R5, 0x8, R12 ;  /* 0x00000008050c7825 */ /* 0x004fcc00078e000c */
[----:B------:R-:W2:Y:S01]  /*02a0*/  LDG.E.64 R12, desc[UR4][R12.64] ;  /* 0x000000040c0c7981 */ /* 0x000ea2000c1e1b00 */
[----:B------:R-:W-:Y:S01]  /*02b0*/  IADD3 R3, PT, PT, R10, R3, RZ ;  /* 0x000000030a037210 */ /* 0x000fe20007ffe0ff */
[----:B------:R-:W-:Y:S02]  /*02c0*/  IMAD.MOV.U32 R9, RZ, RZ, R2 ;  /* 0x000000ffff097224 */ /* 0x000fe400078e0002 */
[----:B--2---:R-:W-:-:S04]  /*02d0*/  IMAD.WIDE.U32 R14, R6, 0x8, R12 ;  /* 0x00000008060e7825 */ /* 0x004fc800078e000c */
[----:B------:R-:W-:-:S07]  /*02e0*/  IMAD.MOV.U32 R18, RZ, RZ, R14 ;  /* 0x000000ffff127224 */ /* 0x000fce00078e000e */
.L_x_5:
[----:B------:R-:W-:Y:S02]  /*02f0*/  IMAD.MOV.U32 R12, RZ, RZ, R18 ;  /* 0x000000ffff0c7224 */ /* 0x000fe400078e0012 */
[----:B------:R-:W-:-:S06]  /*0300*/  IMAD.MOV.U32 R13, RZ, RZ, R15 ;  /* 0x000000ffff0d7224 */ /* 0x000fcc00078e000f */
[----:B------:R-:W2:Y:S02]  /*0310*/  LDG.E.64 R12, desc[UR4][R12.64] ;  /* 0x000000040c0c7981 */ /* 0x000ea4000c1e1b00 */
[----:B0-2---:R-:W0:Y:S02]  /*0320*/  F2I.F64.TRUNC R14, R12 ;  /* 0x0000000c000e7311 */ /* 0x005e24000030d100 */
[----:B0-----:R-:W-:-:S05]  /*0330*/  IMAD R14, R14, 0x4, R1 ;  /* 0x000000040e0e7824 */ /* 0x001fca00078e0201 */
[----:B------:R-:W2:Y:S01]  /*0340*/  LDL R11, [R14] ;  /* 0x000000000e0b7983 */ /* 0x000ea20000100800 */
[C---:B------:R-:W-:Y:S01]  /*0350*/  VIADD R16, R9.reuse, 0xffffffff ;  /* 0xffffffff09107836 */ /* 0x040fe20000000000 */
[----:B------:R-:W-:Y:S01]  /*0360*/  IADD3 R18, P1, PT, R18, 0x8, RZ ;  /* 0x0000000812127810 */ /* 0x000fe20007f3e0ff */
[----:B------:R-:W-:-:S03]  /*0370*/  VIADD R9, R9, 0x1 ;  /* 0x0000000109097836 */ /* 0x000fc60000000000 */
[----:B------:R-:W-:Y:S01]  /*0380*/  ISETP.GE.AND P0, PT, R16, R7, PT ;  /* 0x000000071000720c */ /* 0x000fe20003f06270 */
[----:B------:R-:W-:Y:S01]  /*0390*/  IMAD.X R15, RZ, RZ, R15, P1 ;  /* 0x000000ffff0f7224 */ /* 0x000fe200008e060f */
[----:B--2---:R-:W-:-:S05]  /*03a0*/  IADD3 R11, PT, PT, R11, 0x1, RZ ;  /* 0x000000010b0b7810 */ /* 0x004fca0007ffe0ff */
[----:B------:R0:W-:Y:S06]  /*03b0*/  STL [R14], R11 ;  /* 0x0000000b0e007387 */ /* 0x0001ec0000100800 */
[----:B------:R-:W-:Y:S05]  /*03c0*/  @!P0 BRA `(.L_x_5) ;  /* 0xfffffffc00c88947 */ /* 0x000fea000383ffff */
.L_x_4:
[----:B------:R-:W-:Y:S05]  /*03d0*/  BSYNC.RECONVERGENT B2 ;  /* 0x0000000000027941 */ /* 0x000fea0003800200 */
.L_x_3:
[----:B------:R-:W-:-:S05]  /*03e0*/  VIADD R5, R5, 0x1 ;  /* 0x0000000105057836 */ /* 0x000fca0000000000 */
[----:B------:R-:W-:-:S13]  /*03f0*/  ISETP.GE.U32.AND P0, PT, R5, R4, PT ;  /* 0x000000040500720c */ /* 0x000fda0003f06070 */
[----:B------:R-:W-:Y:S05]  /*0400*/  @!P0 BRA `(.L_x_6) ;  /* 0xfffffffc008c8947 */ /* 0x000fea000383ffff */
[----:B------:R-:W-:Y:S05]  /*0410*/  BSYNC.RECONVERGENT B1 ;  /* 0x0000000000017941 */ /* 0x000fea0003800200 */
.L_x_2:
[----:B------:R1:W5:Y:S01]  /*0420*/  LDL R9, [R1] ;  /* 0x0000000001097983 */ /* 0x0003620000100800 */
[----:B------:R-:W2:Y:S02]  /*0430*/  I2F.F64 R2, R3 ;  /* 0x0000000300027312 */ /* 0x000ea40000201c00 */
.L_x_1:
[----:B------:R-:W-:Y:S05]  /*0440*/  BSYNC.RECONVERGENT B0 ;  /* 0x0000000000007941 */ /* 0x000fea0003800200 */
.L_x_0:
[----:B-----5:R-:W-:Y:S01]  /*0450*/  ISETP.NE.AND P0, PT, R9, RZ, PT ;  /* 0x000000ff0900720c */ /* 0x020fe20003f05270 */
[----:B------:R-:W-:Y:S01]  /*0460*/  BSSY.RECONVERGENT B1, `(.L_x_7) ;  /* 0x000006f000017945 */ /* 0x000fe20003800200 */
[----:B------:R-:W-:-:S11]  /*0470*/  CS2R R6, SRZ ;  /* 0x0000000000067805 */ /* 0x000fd6000001ff00 */
[----:B------:R-:W-:Y:S05]  /*0480*/  @!P0 BRA `(.L_x_8) ;  /* 0x0000000400b08947 */ /* 0x000fea0003800000 */
[----:B--2---:R-:W2:Y:S01]  /*0490*/  MUFU.RCP64H R5, R3 ;  /* 0x0000000300057308 */ /* 0x004ea20000001800 */
[----:B------:R-:W-:Y:S01]  /*04a0*/  IMAD.MOV.U32 R4, RZ, RZ, 0x1 ;  /* 0x00000001ff047424 */ /* 0x000fe200078e00ff */
[----:B------:R-:W-:Y:S06]  /*04b0*/  BSSY.RECONVERGENT B2, `(.L_x_9) ;  /* 0x0000012000027945 */ /* 0x000fec0003800200 */
[----:B------:R-:W3:Y:S01]  /*04c0*/  I2F.F64 R12, R9 ;  /* 0x00000009000c7312 */ /* 0x000ee20000201c00 */
[----:B--2---:R-:W-:Y:S01]  /*04d0*/  DFMA R6, R4, -R2, 1 ;  /* 0x3ff000000406742b */ /* 0x004fe20000000802 */
[----:B---3--:R-:W-:-:S07]  /*04e0*/  FSETP.GEU.AND P1, PT, |R13|, 6.5827683646048100446e-37, PT ;  /* 0x036000000d00780b */ /* 0x008fce0003f2e200 */
[----:B------:R-:W-:-:S08]  /*04f0*/  DFMA R6, R6, R6, R6 ;  /* 0x000000060606722b */ /* 0x000fd00000000006 */
[----:B------:R-:W-:-:S08]  /*0500*/  DFMA R6, R4, R6, R4 ;  /* 0x000000060406722b */ /* 0x000fd00000000004 */
[----:B------:R-:W-:-:S08]  /*0510*/  DFMA R4, R6, -R2, 1 ;  /* 0x3ff000000604742b */ /* 0x000fd00000000802 */
[----:B------:R-:W-:-:S08]  /*0520*/  DFMA R4, R6, R4, R6 ;  /* 0x000000040604722b */ /* 0x000fd00000000006 */
[----:B------:R-:W-:-:S08]  /*0530*/  DMUL R6, R12, R4 ;  /* 0x000000040c067228 */ /* 0x000fd00000000000 */
[----:B0-----:R-:W-:-:S08]  /*0540*/  DFMA R10, R6, -R2, R12 ;  /* 0x80000002060a722b */ /* 0x001fd0000000000c */
[----:B------:R-:W-:-:S10]  /*0550*/  DFMA R4, R4, R10, R6 ;  /* 0x0000000a0404722b */ /* 0x000fd40000000006 */
[----:B------:R-:W-:-:S05]  /*0560*/  FFMA R6, RZ, R3, R5 ;  /* 0x00000003ff067223 */ /* 0x000fca0000000005 */
[----:B------:R-:W-:-:S13]  /*0570*/  FSETP.GT.AND P0, PT, |R6|, 1.469367938527859385e-39, PT ;  /* 0x001000000600780b */ /* 0x000fda0003f04200 */
[----:B------:R-:W-:Y:S05]  /*0580*/  @P0 BRA P1, `(.L_x_10) ;  /* 0x0000000000100947 */ /* 0x000fea0000800000 */
[----:B------:R-:W-:Y:S01]  /*0590*/  MOV R10, R2 ;  /* 0x00000002000a7202 */ /* 0x000fe20000000f00 */
[----:B------:R-:W-:Y:S01]  /*05a0*/  IMAD.MOV.U32 R11, RZ, RZ, R3 ;  /* 0x000000ffff0b7224 */ /* 0x000fe200078e0003 */
[----:B------:R-:W-:-:S07]  /*05b0*/  MOV R16, 0x5d0 ;  /* 0x000005d000107802 */ /* 0x000fce0000000f00 */
[----:B-1----:R-:W-:Y:S05]  /*05c0*/  CALL.REL.NOINC `($__internal_0_$__cuda_sm20_div_rn_f64_full) ;  /* 0x0000006c00c07944 */ /* 0x002fea0003c00000 */
.L_x_10:
[----:B------:R-:W-:Y:S05]  /*05d0*/  BSYNC.RECONVERGENT B2 ;  /* 0x0000000000027941 */ /* 0x000fea0003800200 */
.L_x_9:
[----:B------:R-:W-:Y:S01]  /*05e0*/  ISETP.GT.AND P0, PT, R5, 0xfffff, PT ;  /* 0x000fffff0500780c */ /* 0x000fe20003f04270 */
[--C-:B------:R-:W-:Y:S01]  /*05f0*/  IMAD.MOV.U32 R10, RZ, RZ, R4.reuse ;  /* 0x000000ffff0a7224 */ /* 0x100fe200078e0004 */
[----:B------:R-:W-:Y:S01]  /*0600*/  BSSY.RECONVERGENT B0, `(.L_x_11) ;  /* 0x0000053000007945 */ /* 0x000fe20003800200 */
[--C-:B------:R-:W-:Y:S02]  /*0610*/  IMAD.MOV.U32 R11, RZ, RZ, R5.reuse ;  /* 0x000000ffff0b7224 */ /* 0x100fe400078e0005 */
[----:B------:R-:W-:Y:S02]  /*0620*/  IMAD.MOV.U32 R7, RZ, RZ, R5 ;  /* 0x000000ffff077224 */ /* 0x000fe400078e0005 */
[----:B------:R-:W-:-:S06]  /*0630*/  IMAD.MOV.U32 R9, RZ, RZ, R4 ;  /* 0x000000ffff097224 */ /* 0x000fcc00078e0004 */
[----:B------:R-:W-:-:S10]  /*0640*/  @!P0 DMUL R10, R4, 1.80143985094819840000e+16 ;  /* 0x43500000040a8828 */ /* 0x000fd40000000000 */
[----:B------:R-:W-:Y:S02]  /*0650*/  @!P0 IMAD.MOV.U32 R7, RZ, RZ, R11 ;  /* 0x000000ffff078224 */ /* 0x000fe400078e000b */
[----:B------:R-:W-:-:S03]  /*0660*/  @!P0 IMAD.MOV.U32 R9, RZ, RZ, R10 ;  /* 0x000000ffff098224 */ /* 0x000fc600078e000a */
[----:B------:R-:W-:-:S04]  /*0670*/  IADD3 R6, PT, PT, R7, -0x1, RZ ;  /* 0xffffffff07067810 */ /* 0x000fc80007ffe0ff */
[----:B------:R-:W-:Y:S01]  /*0680*/  ISETP.GT.U32.AND P1, PT, R6, 0x7feffffe, PT ;  /* 0x7feffffe0600780c */ /* 0x000fe20003f24070 */
[----:B------:R-:W-:Y:S02]  /*0690*/  IMAD.MOV.U32 R6, RZ, RZ, -0x3ff ;  /* 0xfffffc01ff067424 */ /* 0x000fe400078e00ff */
[----:B------:R-:W-:-:S10]  /*06a0*/  @!P0 IMAD.MOV.U32 R6, RZ, RZ, -0x435 ;  /* 0xfffffbcbff068424 */ /* 0x000fd400078e00ff */
[----:B------:R-:W-:Y:S05]  /*06b0*/  @P1 BRA `(.L_x_12) ;  /* 0x0000000400041947 */ /* 0x000fea0003800000 */
[----:B------:R-:W-:Y:S01]  /*06c0*/  LOP3.LUT R10, R7, 0xfffff, RZ, 0xc0, !PT ;  /* 0x000fffff070a7812 */ /* 0x000fe200078ec0ff */
[----:B------:R-:W-:Y:S01]  /*06d0*/  IMAD.MOV.U32 R12, RZ, RZ, RZ ;  /* 0x000000ffff0c7224 */ /* 0x000fe200078e00ff */
[----:B------:R-:W-:Y:S01]  /*06e0*/  UMOV UR6, 0x3ae80f1e ;  /* 0x3ae80f1e00067882 */ /* 0x000fe20000000000 */
[----:B------:R-:W-:Y:S01]  /*06f0*/  IMAD.MOV.U32 R20, RZ, RZ, -0x748574fc ;  /* 0x8b7a8b04ff147424 */ /* 0x000fe200078e00ff */
[----:B------:R-:W-:Y:S01]  /*0700*/  LOP3.LUT R11, R10, 0x3ff00000, RZ, 0xfc, !PT ;  /* 0x3ff000000a0b7812 */ /* 0x000fe200078efcff */
[----:B------:R-:W-:Y:S01]  /*0710*/  IMAD.MOV.U32 R10, RZ, RZ, R9 ;  /* 0x000000ffff0a7224 */ /* 0x000fe200078e0009 */
[----:B------:R-:W-:Y:S01]  /*0720*/  UMOV UR7, 0x3eb1380b ;  /* 0x3eb1380b00077882 */ /* 0x000fe20000000000 */
[----:B------:R-:W-:Y:S01]  /*0730*/  IMAD.MOV.U32 R21, RZ, RZ, 0x3ed0ee25 ;  /* 0x3ed0ee25ff157424 */ /* 0x000fe200078e00ff */
[----:B------:R-:W-:Y:S01]  /*0740*/  ISETP.GE.U32.AND P0, PT, R11, 0x3ff6a09f, PT ;  /* 0x3ff6a09f0b00780c */ /* 0x000fe20003f06070 */
[----:B------:R-:W-:Y:S01]  /*0750*/  UMOV UR8, 0x80000000 ;  /* 0x8000000000087882 */ /* 0x000fe20000000000 */
[----:B------:R-:W-:Y:S01]  /*0760*/  LEA.HI R22, R7, R6, RZ, 0xc ;  /* 0x0000000607167211 */ /* 0x000fe200078f60ff */
[----:B------:R-:W-:Y:S01]  /*0770*/  UMOV UR9, 0x43300000 ;  /* 0x4330000000097882 */ /* 0x000fe20000000000 */
[----:B------:R-:W-:-:S09]  /*0780*/  MOV R23, 0x43300000 ;  /* 0x4330000000177802 */ /* 0x000fd20000000f00 */
[----:B------:R-:W-:Y:S01]  /*0790*/  @P0 IADD3 R9, PT, PT, R11, -0x100000, RZ ;  /* 0xfff000000b090810 */ /* 0x000fe20007ffe0ff */
[----:B------:R-:W-:-:S04]  /*07a0*/  @P0 VIADD R22, R22, 0x1 ;  /* 0x0000000116160836 */ /* 0x000fc80000000000 */
[----:B------:R-:W-:Y:S01]  /*07b0*/  @P0 IMAD.MOV.U32 R11, RZ, RZ, R9 ;  /* 0x000000ffff0b0224 */ /* 0x000fe200078e0009 */
[----:B------:R-:W-:-:S05]  /*07c0*/  LOP3.LUT R22, R22, 0x80000000, RZ, 0x3c, !PT ;  /* 0x8000000016167812 */ /* 0x000fca00078e3cff */
[C---:B------:R-:W-:Y:S02]  /*07d0*/  DADD R18, R10.reuse, 1 ;  /* 0x3ff000000a127429 */ /* 0x040fe40000000000 */
[----:B------:R-:W-:-:S04]  /*07e0*/  DADD R10, R10, -1 ;  /* 0xbff000000a0a7429 */ /* 0x000fc80000000000 */
[----:B------:R-:W0:Y:S02]  /*07f0*/  MUFU.RCP64H R13, R19 ;  /* 0x00000013000d7308 */ /* 0x000e240000001800 */
[----:B0-----:R-:W-:-:S08]  /*0800*/  DFMA R14, -R18, R12, 1 ;  /* 0x3ff00000120e742b */ /* 0x001fd0000000010c */
[----:B------:R-:W-:-:S08]  /*0810*/  DFMA R14, R14, R14, R14 ;  /* 0x0000000e0e0e722b */ /* 0x000fd0000000000e */
[----:B------:R-:W-:-:S08]  /*0820*/  DFMA R12, R12, R14, R12 ;  /* 0x0000000e0c0c722b */ /* 0x000fd0000000000c */
[----:B------:R-:W-:-:S08]  /*0830*/  DMUL R14, R10, R12 ;  /* 0x0000000c0a0e7228 */ /* 0x000fd00000000000 */
[----:B------:R-:W-:-:S08]  /*0840*/  DFMA R14, R10, R12, R14 ;  /* 0x0000000c0a0e722b */ /* 0x000fd0000000000e */
[----:B------:R-:W-:Y:S02]  /*0850*/  DMUL R16, R14, R14 ;  /* 0x0000000e0e107228 */ /* 0x000fe40000000000 */
[----:B------:R-:W-:-:S06]  /*0860*/  DADD R6, R10, -R14 ;  /* 0x000000000a067229 */ /* 0x000fcc000000080e */
[----:B------:R-:W-:Y:S01]  /*0870*/  DFMA R18, R16, UR6, R20 ;  /* 0x0000000610127c2b */ /* 0x000fe20008000014 */
[----:B------:R-:W-:Y:S01]  /*0880*/  UMOV UR6, 0x9f02676f ;  /* 0x9f02676f00067882 */ /* 0x000fe20000000000 */
[----:B------:R-:W-:Y:S01]  /*0890*/  UMOV UR7, 0x3ef3b266 ;  /* 0x3ef3b26600077882 */ /* 0x000fe20000000000 */
[----:B------:R-:W-:Y:S02]  /*08a0*/  DADD R20, R6, R6 ;  /* 0x0000000006147229 */ /* 0x000fe40000000006 */
[----:B------:R-:W-:Y:S01]  /*08b0*/  DADD R6, R22, -UR8 ;  /* 0x8000000816067e29 */ /* 0x000fe20008000000 */
[----:B------:R-:W-:Y:S01]  /*08c0*/  UMOV UR8, 0xfefa39ef ;  /* 0xfefa39ef00087882 */ /* 0x000fe20000000000 */
[----:B------:R-:W-:Y:S01]  /*08d0*/  UMOV UR9, 0x3fe62e42 ;  /* 0x3fe62e4200097882 */ /* 0x000fe20000000000 */
[----:B------:R-:W-:Y:S01]  /*08e0*/  DFMA R18, R16, R18, UR6 ;  /* 0x0000000610127e2b */ /* 0x000fe20008000012 */
[----:B------:R-:W-:Y:S01]  /*08f0*/  UMOV UR6, 0xa9ab0956 ;  /* 0xa9ab095600067882 */ /* 0x000fe20000000000 */
[----:B------:R-:W-:Y:S01]  /*0900*/  UMOV UR7, 0x3f1745cb ;  /* 0x3f1745cb00077882 */ /* 0x000fe20000000000 */
[----:B------:R-:W-:-:S02]  /*0910*/  DFMA R20, R10, -R14, R20 ;  /* 0x8000000e0a14722b */ /* 0x000fc40000000014 */
[----:B------:R-:W-:-:S03]  /*0920*/  DFMA R10, R6, UR8, R14 ;  /* 0x00000008060a7c2b */ /* 0x000fc6000800000e */
[----:B------:R-:W-:Y:S01]  /*0930*/  DFMA R18, R16, R18, UR6 ;  /* 0x0000000610127e2b */ /* 0x000fe20008000012 */
[----:B------:R-:W-:Y:S01]  /*0940*/  UMOV UR6, 0x2d1b5154 ;  /* 0x2d1b515400067882 */ /* 0x000fe20000000000 */
[----:B------:R-:W-:Y:S01]  /*0950*/  UMOV UR7, 0x3f3c71c7 ;  /* 0x3f3c71c700077882 */ /* 0x000fe20000000000 */
[----:B------:R-:W-:-:S05]  /*0960*/  DMUL R20, R12, R20 ;  /* 0x000000140c147228 */ /* 0x000fca0000000000 */
[----:B------:R-:W-:Y:S01]  /*0970*/  DFMA R18, R16, R18, UR6 ;  /* 0x0000000610127e2b */ /* 0x000fe20008000012 */
[----:B------:R-:W-:Y:S01]  /*0980*/  UMOV UR6, 0x923be72d ;  /* 0x923be72d00067882 */ /* 0x000fe20000000000 */
[----:B------:R-:W-:-:S06]  /*0990*/  UMOV UR7, 0x3f624924 ;  /* 0x3f62492400077882 */ /* 0x000fcc0000000000 */
        /* <DEDUP_REMOVED lines=8> */
[----:B------:R-:W-:Y:S02]  /*0a20*/  UMOV UR7, 0x3fe62e42 ;  /* 0x3fe62e4200077882 */ /* 0x000fe40000000000 */
[----:B------:R-:W-:Y:S01]  /*0a30*/  DFMA R22, R6, -UR6, R10 ;  /* 0x8000000606167c2b */ /* 0x000fe2000800000a */
[----:B------:R-:W-:Y:S01]  /*0a40*/  UMOV UR6, 0x3b39803f ;  /* 0x3b39803f00067882 */ /* 0x000fe20000000000 */
[----:B------:R-:W-:Y:S02]  /*0a50*/  UMOV UR7, 0x3c7abc9e ;  /* 0x3c7abc9e00077882 */ /* 0x000fe40000000000 */
[----:B------:R-:W-:-:S04]  /*0a60*/  DMUL R18, R16, R18 ;  /* 0x0000001210127228 */ /* 0x000fc80000000000 */
[----:B------:R-:W-:-:S04]  /*0a70*/  DADD R22, -R14, R22 ;  /* 0x000000000e167229 */ /* 0x000fc80000000116 */
[----:B------:R-:W-:-:S08]  /*0a80*/  DFMA R18, R14, R18, R20 ;  /* 0x000000120e12722b */ /* 0x000fd00000000014 */
[----:B------:R-:W-:-:S08]  /*0a90*/  DADD R18, R18, -R22 ;  /* 0x0000000012127229 */ /* 0x000fd00000000816 */
[----:B------:R-:W-:-:S08]  /*0aa0*/  DFMA R18, R6, UR6, R18 ;  /* 0x0000000606127c2b */ /* 0x000fd00008000012 */
[----:B------:R-:W-:Y:S01]  /*0ab0*/  DADD R6, R10, R18 ;  /* 0x000000000a067229 */ /* 0x000fe20000000012 */
[----:B------:R-:W-:Y:S10]  /*0ac0*/  BRA `(.L_x_13) ;  /* 0x0000000000187947 */ /* 0x000ff40003800000 */
.L_x_12:
[----:B------:R-:W-:Y:S01]  /*0ad0*/  IMAD.MOV.U32 R6, RZ, RZ, 0x0 ;  /* 0x00000000ff067424 */ /* 0x000fe200078e00ff */
[----:B------:R-:W-:Y:S01]  /*0ae0*/  LOP3.LUT P0, RZ, R11, 0x7fffffff, RZ, 0xc0, !PT ;  /* 0x7fffffff0bff7812 */ /* 0x000fe2000780c0ff */
[----:B------:R-:W-:-:S06]  /*0af0*/  IMAD.MOV.U32 R7, RZ, RZ, 0x7ff00000 ;  /* 0x7ff00000ff077424 */ /* 0x000fcc00078e00ff */
[----:B------:R-:W-:-:S10]  /*0b00*/  DFMA R6, R10, R6, +INF ;  /* 0x7ff000000a06742b */ /* 0x000fd40000000006 */
[----:B------:R-:W-:Y:S02]  /*0b10*/  FSEL R6, R6, RZ, P0 ;  /* 0x000000ff06067208 */ /* 0x000fe40000000000 */
[----:B------:R-:W-:-:S07]  /*0b20*/  FSEL R7, R7, -QNAN , P0 ;  /* 0xfff0000007077808 */ /* 0x000fce0000000000 */
.L_x_13:
[----:B------:R-:W-:Y:S05]  /*0b30*/  BSYNC.RECONVERGENT B0 ;  /* 0x0000000000007941 */ /* 0x000fea0003800200 */
.L_x_11:
[----:B------:R-:W-:-:S11]  /*0b40*/  DFMA R6, R6, -R4, RZ ;  /* 0x800000040606722b */ /* 0x000fd600000000ff */
.L_x_8:
[----:B------:R-:W-:Y:S05]  /*0b50*/  BSYNC.RECONVERGENT B1 ;  /* 0x0000000000017941 */ /* 0x000fea0003800200 */
.L_x_7:
[----:B------:R-:W3:Y:S01]  /*0b60*/  LDL R12, [R1+0x4] ;  /* 0x00000400010c7983 */ /* 0x000ee20000100800 */
[----:B------:R-:W-:Y:S01]  /*0b70*/  BSSY.RECONVERGENT B1, `(.L_x_14) ;  /* 0x000006e000017945 */ /* 0x000fe20003800200 */
[----:B---3--:R-:W-:-:S13]  /*0b80*/  ISETP.NE.AND P0, PT, R12, RZ, PT ;  /* 0x000000ff0c00720c */ /* 0x008fda0003f05270 */
[----:B------:R-:W-:Y:S05]  /*0b90*/  @!P0 BRA `(.L_x_15) ;  /* 0x0000000400ac8947 */ /* 0x000fea0003800000 */
[----:B--2---:R-:W0:Y:S01]  /*0ba0*/  MUFU.RCP64H R5, R3 ;  /* 0x0000000300057308 */ /* 0x004e220000001800 */
[----:B------:R-:W-:Y:S01]  /*0bb0*/  IMAD.MOV.U32 R4, RZ, RZ, 0x1 ;  /* 0x00000001ff047424 */ /* 0x000fe200078e00ff */
[----:B------:R-:W-:Y:S06]  /*0bc0*/  BSSY.RECONVERGENT B2, `(.L_x_16) ;  /* 0x0000012000027945 */ /* 0x000fec0003800200 */
[----:B------:R-:W2:Y:S01]  /*0bd0*/  I2F.F64 R12, R12 ;  /* 0x0000000c000c7312 */ /* 0x000ea20000201c00 */
[----:B0-----:R-:W-:Y:S01]  /*0be0*/  DFMA R10, R4, -R2, 1 ;  /* 0x3ff00000040a742b */ /* 0x001fe20000000802 */
[----:B--2---:R-:W-:-:S07]  /*0bf0*/  FSETP.GEU.AND P1, PT, |R13|, 6.5827683646048100446e-37, PT ;  /* 0x036000000d00780b */ /* 0x004fce0003f2e200 */
[----:B------:R-:W-:-:S08]  /*0c00*/  DFMA R10, R10, R10, R10 ;  /* 0x0000000a0a0a722b */ /* 0x000fd0000000000a */
[----:B------:R-:W-:-:S08]  /*0c10*/  DFMA R10, R4, R10, R4 ;  /* 0x0000000a040a722b */ /* 0x000fd00000000004 */
[----:B------:R-:W-:-:S08]  /*0c20*/  DFMA R4, R10, -R2, 1 ;  /* 0x3ff000000a04742b */ /* 0x000fd00000000802 */
[----:B------:R-:W-:-:S08]  /*0c30*/  DFMA R14, R10, R4, R10 ;  /* 0x000000040a0e722b */ /* 0x000fd0000000000a */
[----:B------:R-:W-:-:S08]  /*0c40*/  DMUL R4, R14, R12 ;  /* 0x0000000c0e047228 */ /* 0x000fd00000000000 */
[----:B------:R-:W-:-:S08]  /*0c50*/  DFMA R10, R4, -R2, R12 ;  /* 0x80000002040a722b */ /* 0x000fd0000000000c */
[----:B------:R-:W-:-:S10]  /*0c60*/  DFMA R4, R14, R10, R4 ;  /* 0x0000000a0e04722b */ /* 0x000fd40000000004 */
[----:B------:R-:W-:-:S05]  /*0c70*/  FFMA R9, RZ, R3, R5 ;  /* 0x00000003ff097223 */ /* 0x000fca0000000005 */
[----:B------:R-:W-:-:S13]  /*0c80*/  FSETP.GT.AND P0, PT, |R9|, 1.469367938527859385e-39, PT ;  /* 0x001000000900780b */ /* 0x000fda0003f04200 */
[----:B------:R-:W-:Y:S05]  /*0c90*/  @P0 BRA P1, `(.L_x_17) ;  /* 0x0000000000100947 */ /* 0x000fea0000800000 */
[----:B------:R-:W-:Y:S01]  /*0ca0*/  IMAD.MOV.U32 R10, RZ, RZ, R2 ;  /* 0x000000ffff0a7224 */ /* 0x000fe200078e0002 */
[----:B------:R-:W-:Y:S01]  /*0cb0*/  MOV R16, 0xce0 ;  /* 0x00000ce000107802 */ /* 0x000fe20000000f00 */
[----:B------:R-:W-:-:S07]  /*0cc0*/  IMAD.MOV.U32 R11, RZ, RZ, R3 ;  /* 0x000000ffff0b7224 */ /* 0x000fce00078e0003 */
[----:B-1----:R-:W-:Y:S05]  /*0cd0*/  CALL.REL.NOINC `($__internal_0_$__cuda_sm20_div_rn_f64_full) ;  /* 0x0000006400fc7944 */ /* 0x002fea0003c00000 */
.L_x_17:
[----:B------:R-:W-:Y:S05]  /*0ce0*/  BSYNC.RECONVERGENT B2 ;  /* 0x0000000000027941 */ /* 0x000fea0003800200 */
.L_x_16:
[----:B------:R-:W-:Y:S01]  /*0cf0*/  ISETP.GT.AND P0, PT, R5, 0xfffff, PT ;  /* 0x000fffff0500780c */ /* 0x000fe20003f04270 */
[--C-:B------:R-:W-:Y:S01]  /*0d00*/  IMAD.MOV.U32 R13, RZ, RZ, R5.reuse ;  /* 0x000000ffff0d7224 */ /* 0x100fe200078e0005 */
[----:B------:R-:W-:Y:S01]  /*0d10*/  MOV R12, R4 ;  /* 0x00000004000c7202 */ /* 0x000fe20000000f00 */
[----:B------:R-:W-:Y:S01]  /*0d20*/  IMAD.MOV.U32 R9, RZ, RZ, R5 ;  /* 0x000000ffff097224 */ /* 0x000fe200078e0005 */
[----:B------:R-:W-:Y:S01]  /*0d30*/  BSSY.RECONVERGENT B0, `(.L_x_18) ;  /* 0x0000050000007945 */ /* 0x000fe20003800200 */
[----:B------:R-:W-:-:S08]  /*0d40*/  IMAD.MOV.U32 R16, RZ, RZ, R4 ;  /* 0x000000ffff107224 */ /* 0x000fd000078e0004 */
[----:B------:R-:W-:-:S10]  /*0d50*/  @!P0 DMUL R12, R4, 1.80143985094819840000e+16 ;  /* 0x43500000040c8828 */ /* 0x000fd40000000000 */
[----:B------:R-:W-:Y:S02]  /*0d60*/  @!P0 IMAD.MOV.U32 R9, RZ, RZ, R13 ;  /* 0x000000ffff098224 */ /* 0x000fe400078e000d */
[----:B------:R-:W-:Y:S02]  /*0d70*/  @!P0 IMAD.MOV.U32 R16, RZ, RZ, R12 ;  /* 0x000000ffff108224 */ /* 0x000fe400078e000c */
[----:B------:R-:W-:-:S05]  /*0d80*/  VIADD R10, R9, 0xffffffff ;  /* 0xffffffff090a7836 */ /* 0x000fca0000000000 */
[----:B------:R-:W-:-:S13]  /*0d90*/  ISETP.GE.U32.AND P1, PT, R10, 0x7fefffff, PT ;  /* 0x7fefffff0a00780c */ /* 0x000fda0003f26070 */
[----:B------:R-:W-:Y:S01]  /*0da0*/  @P1 IMAD.MOV.U32 R10, RZ, RZ, 0x0 ;  /* 0x00000000ff0a1424 */ /* 0x000fe200078e00ff */
[----:B------:R-:W-:Y:S02]  /*0db0*/  @P1 MOV R11, 0x7ff00000 ;  /* 0x7ff00000000b1802 */ /* 0x000fe40000000f00 */
[----:B------:R-:W-:-:S04]  /*0dc0*/  @P1 LOP3.LUT P2, RZ, R13, 0x7fffffff, RZ, 0xc0, !PT ;  /* 0x7fffffff0dff1812 */ /* 0x000fc8000784c0ff */
[----:B------:R-:W-:-:S10]  /*0dd0*/  @P1 DFMA R10, R12, R10, +INF ;  /* 0x7ff000000c0a142b */ /* 0x000fd4000000000a */
[----:B------:R-:W-:Y:S01]  /*0de0*/  @P1 FSEL R14, R10, RZ, P2 ;  /* 0x000000ff0a0e1208 */ /* 0x000fe20001000000 */
[----:B------:R-:W-:Y:S01]  /*0df0*/  IMAD.MOV.U32 R10, RZ, RZ, -0x3ff ;  /* 0xfffffc01ff0a7424 */ /* 0x000fe200078e00ff */
[----:B------:R-:W-:Y:S01]  /*0e00*/  @P1 FSEL R15, R11, -QNAN , P2 ;  /* 0xfff000000b0f1808 */ /* 0x000fe20001000000 */
[----:B------:R-:W-:Y:S01]  /*0e10*/  @!P0 IMAD.MOV.U32 R10, RZ, RZ, -0x435 ;  /* 0xfffffbcbff0a8424 */ /* 0x000fe200078e00ff */
[----:B------:R-:W-:Y:S06]  /*0e20*/  @P1 BRA `(.L_x_19) ;  /* 0x0000000400001947 */ /* 0x000fec0003800000 */
[----:B------:R-:W-:Y:S01]  /*0e30*/  LOP3.LUT R11, R9, 0xfffff, RZ, 0xc0, !PT ;  /* 0x000fffff090b7812 */ /* 0x000fe200078ec0ff */
[----:B------:R-:W-:Y:S01]  /*0e40*/  IMAD.MOV.U32 R12, RZ, RZ, R16 ;  /* 0x000000ffff0c7224 */ /* 0x000fe200078e0010 */
[----:B------:R-:W-:Y:S01]  /*0e50*/  UMOV UR6, 0x3ae80f1e ;  /* 0x3ae80f1e00067882 */ /* 0x000fe20000000000 */
[----:B------:R-:W-:Y:S01]  /*0e60*/  IMAD.MOV.U32 R14, RZ, RZ, RZ ;  /* 0x000000ffff0e7224 */ /* 0x000fe200078e00ff */
[----:B------:R-:W-:Y:S01]  /*0e70*/  LOP3.LUT R13, R11, 0x3ff00000, RZ, 0xfc, !PT ;  /* 0x3ff000000b0d7812 */ /* 0x000fe200078efcff */
[----:B------:R-:W-:Y:S01]  /*0e80*/  IMAD.MOV.U32 R22, RZ, RZ, -0x748574fc ;  /* 0x8b7a8b04ff167424 */ /* 0x000fe200078e00ff */
        /* <DEDUP_REMOVED lines=57> */
[----:B------:R-:W-:-:S11]  /*1220*/  DADD R14, R12, R20 ;  /* 0x000000000c0e7229 */ /* 0x000fd60000000014 */
.L_x_19:
[----:B------:R-:W-:Y:S05]  /*1230*/  BSYNC.RECONVERGENT B0 ;  /* 0x0000000000007941 */ /* 0x000fea0003800200 */
.L_x_18:
[----:B------:R-:W-:-:S11]  /*1240*/  DFMA R6, R14, -R4, R6 ;  /* 0x800000040e06722b */ /* 0x000fd60000000006 */
.L_x_15:
[----:B------:R-:W-:Y:S05]  /*1250*/  BSYNC.RECONVERGENT B1 ;  /* 0x0000000000017941 */ /* 0x000fea0003800200 */
.L_x_14:
        /* <DEDUP_REMOVED lines=24> */
.L_x_23:
[----:B------:R-:W-:Y:S05]  /*13e0*/  BSYNC.RECONVERGENT B2 ;  /* 0x0000000000027941 */ /* 0x000fea0003800200 */
.L_x_22:
        /* <DEDUP_REMOVED lines=12> */
[----:B------:R-:W-:Y:S01]  /*14b0*/  @P1 LOP3.LUT P2, RZ, R13, 0x7fffffff, RZ, 0xc0, !PT ;  /* 0x7fffffff0dff1812 */ /* 0x000fe2000784c0ff */
[----:B------:R-:W-:-:S06]  /*14c0*/  @P1 IMAD.MOV.U32 R11, RZ, RZ, 0x7ff00000 ;  /* 0x7ff00000ff0b1424 */ /* 0x000fcc00078e00ff */
[----:B------:R-:W-:-:S10]  /*14d0*/  @P1 DFMA R10, R12, R10, +INF ;  /* 0x7ff000000c0a142b */ /* 0x000fd4000000000a */
[----:B------:R-:W-:Y:S02]  /*14e0*/  @P1 FSEL R14, R10, RZ, P2 ;  /* 0x000000ff0a0e1208 */ /* 0x000fe40001000000 */
[----:B------:R-:W-:Y:S01]  /*14f0*/  MOV R10, 0xfffffc01 ;  /* 0xfffffc01000a7802 */ /* 0x000fe20000000f00 */
[----:B------:R-:W-:Y:S01]  /*1500*/  @!P0 IMAD.MOV.U32 R10, RZ, RZ, -0x435 ;  /* 0xfffffbcbff0a8424 */ /* 0x000fe200078e00ff */
[----:B------:R-:W-:Y:S01]  /*1510*/  @P1 FSEL R15, R11, -QNAN , P2 ;  /* 0xfff000000b0f1808 */ /* 0x000fe20001000000 */
[----:B------:R-:W-:Y:S06]  /*1520*/  @P1 BRA `(.L_x_25) ;  /* 0x0000000400001947 */ /* 0x000fec0003800000 */
[----:B------:R-:W-:Y:S01]  /*1530*/  LOP3.LUT R11, R9, 0xfffff, RZ, 0xc0, !PT ;  /* 0x000fffff090b7812 */ /* 0x000fe200078ec0ff */
[----:B------:R-:W-:Y:S01]  /*1540*/  IMAD.MOV.U32 R12, RZ, RZ, R16 ;  /* 0x000000ffff0c7224 */ /* 0x000fe200078e0010 */
[----:B------:R-:W-:Y:S01]  /*1550*/  MOV R14, RZ ;  /* 0x000000ff000e7202 */ /* 0x000fe20000000f00 */
[----:B------:R-:W-:Y:S01]  /*1560*/  IMAD.MOV.U32 R22, RZ, RZ, -0x748574fc ;  /* 0x8b7a8b04ff167424 */ /* 0x000fe200078e00ff */
[----:B------:R-:W-:Y:S01]  /*1570*/  LOP3.LUT R13, R11, 0x3ff00000, RZ, 0xfc, !PT ;  /* 0x3ff000000b0d7812 */ /* 0x000fe200078efcff */
[----:B------:R-:W-:Y:S01]  /*1580*/  IMAD.MOV.U32 R23, RZ, RZ, 0x3ed0ee25 ;  /* 0x3ed0ee25ff177424 */ /* 0x000fe200078e00ff */
[----:B------:R-:W-:Y:S01]  /*1590*/  UMOV UR6, 0x3ae80f1e ;  /* 0x3ae80f1e00067882 */ /* 0x000fe20000000000 */
[----:B------:R-:W-:Y:S01]  /*15a0*/  UMOV UR7, 0x3eb1380b ;  /* 0x3eb1380b00077882 */ /* 0x000fe20000000000 */
[----:B------:R-:W-:Y:S01]  /*15b0*/  ISETP.GE.U32.AND P0, PT, R13, 0x3ff6a09f, PT ;  /* 0x3ff6a09f0d00780c */ /* 0x000fe20003f06070 */
[----:B------:R-:W-:Y:S01]  /*15c0*/  IMAD.MOV.U32 R25, RZ, RZ, 0x43300000 ;  /* 0x43300000ff197424 */ /* 0x000fe200078e00ff */
[----:B------:R-:W-:Y:S01]  /*15d0*/  LEA.HI R24, R9, R10, RZ, 0xc ;  /* 0x0000000a09187211 */ /* 0x000fe200078f60ff */
[----:B------:R-:W-:Y:S01]  /*15e0*/  UMOV UR8, 0x80000000 ;  /* 0x8000000000087882 */ /* 0x000fe20000000000 */
[----:B------:R-:W-:-:S09]  /*15f0*/  UMOV UR9, 0x43300000 ;  /* 0x4330000000097882 */ /* 0x000fd20000000000 */
[----:B------:R-:W-:Y:S02]  /*1600*/  @P0 VIADD R11, R13, 0xfff00000 ;  /* 0xfff000000d0b0836 */ /* 0x000fe40000000000 */
[----:B------:R-:W-:Y:S02]  /*1610*/  @P0 VIADD R24, R24, 0x1 ;  /* 0x0000000118180836 */ /* 0x000fe40000000000 */
[----:B------:R-:W-:-:S03]  /*1620*/  @P0 IMAD.MOV.U32 R13, RZ, RZ, R11 ;  /* 0x000000ffff0d0224 */ /* 0x000fc600078e000b */
[----:B------:R-:W-:-:S03]  /*1630*/  LOP3.LUT R24, R24, 0x80000000, RZ, 0x3c, !PT ;  /* 0x8000000018187812 */ /* 0x000fc600078e3cff */
        /* <DEDUP_REMOVED lines=47> */
.L_x_25:
[----:B------:R-:W-:Y:S05]  /*1930*/  BSYNC.RECONVERGENT B0 ;  /* 0x0000000000007941 */ /* 0x000fea0003800200 */
.L_x_24:
[----:B------:R-:W-:-:S11]  /*1940*/  DFMA R6, R14, -R4, R6 ;  /* 0x800000040e06722b */ /* 0x000fd60000000006 */
.L_x_21:
[----:B------:R-:W-:Y:S05]  /*1950*/  BSYNC.RECONVERGENT B1 ;  /* 0x0000000000017941 */ /* 0x000fea0003800200 */
.L_x_20:
        /* <DEDUP_REMOVED lines=24> */
.L_x_29:
[----:B------:R-:W-:Y:S05]  /*1ae0*/  BSYNC.RECONVERGENT B2 ;  /* 0x0000000000027941 */ /* 0x000fea0003800200 */
.L_x_28:
        /* <DEDUP_REMOVED lines=10> */
[----:B------:R-:W-:-:S13]  /*1b90*/  ISETP.GE.U32.AND P1, PT, R10, 0x7fefffff, PT ;  /* 0x7fefffff0a00780c */ /* 0x000fda0003f26070 */
[----:B------:R-:W-:Y:S01]  /*1ba0*/  @P1 IMAD.MOV.U32 R10, RZ, RZ, 0x0 ;  /* 0x00000000ff0a1424 */ /* 0x000fe200078e00ff */
[----:B------:R-:W-:Y:S01]  /*1bb0*/  @P1 LOP3.LUT P2, RZ, R13, 0x7fffffff, RZ, 0xc0, !PT ;  /* 0x7fffffff0dff1812 */ /* 0x000fe2000784c0ff */
[----:B------:R-:W-:-:S06]  /*1bc0*/  @P1 IMAD.MOV.U32 R11, RZ, RZ, 0x7ff00000 ;  /* 0x7ff00000ff0b1424 */ /* 0x000fcc00078e00ff */
[----:B------:R-:W-:-:S10]  /*1bd0*/  @P1 DFMA R10, R12, R10, +INF ;  /* 0x7ff000000c0a142b */ /* 0x000fd4000000000a */
[----:B------:R-:W-:Y:S01]  /*1be0*/  @P1 FSEL R14, R10, RZ, P2 ;  /* 0x000000ff0a0e1208 */ /* 0x000fe20001000000 */
[----:B------:R-:W-:Y:S01]  /*1bf0*/  IMAD.MOV.U32 R10, RZ, RZ, -0x3ff ;  /* 0xfffffc01ff0a7424 */ /* 0x000fe200078e00ff */
[----:B------:R-:W-:Y:S02]  /*1c00*/  @P1 FSEL R15, R11, -QNAN , P2 ;  /* 0xfff000000b0f1808 */ /* 0x000fe40001000000 */
[----:B------:R-:W-:Y:S01]  /*1c10*/  @!P0 MOV R10, 0xfffffbcb ;  /* 0xfffffbcb000a8802 */ /* 0x000fe20000000f00 */
[----:B------:R-:W-:Y:S06]  /*1c20*/  @P1 BRA `(.L_x_31) ;  /* 0x0000000400001947 */ /* 0x000fec0003800000 */
[----:B------:R-:W-:Y:S01]  /*1c30*/  LOP3.LUT R11, R9, 0xfffff, RZ, 0xc0, !PT ;  /* 0x000fffff090b7812 */ /* 0x000fe200078ec0ff */
[----:B------:R-:W-:Y:S01]  /*1c40*/  IMAD.MOV.U32 R12, RZ, RZ, R16 ;  /* 0x000000ffff0c7224 */ /* 0x000fe200078e0010 */
[----:B------:R-:W-:Y:S01]  /*1c50*/  MOV R23, 0x3ed0ee25 ;  /* 0x3ed0ee2500177802 */ /* 0x000fe20000000f00 */
[----:B------:R-:W-:Y:S01]  /*1c60*/  IMAD.MOV.U32 R14, RZ, RZ, RZ ;  /* 0x000000ffff0e7224 */ /* 0x000fe200078e00ff */
[----:B------:R-:W-:Y:S01]  /*1c70*/  LOP3.LUT R13, R11, 0x3ff00000, RZ, 0xfc, !PT ;  /* 0x3ff000000b0d7812 */ /* 0x000fe200078efcff */
[----:B------:R-:W-:Y:S01]  /*1c80*/  IMAD.MOV.U32 R22, RZ, RZ, -0x748574fc ;  /* 0x8b7a8b04ff167424 */ /* 0x000fe200078e00ff */
        /* <DEDUP_REMOVED lines=58> */
.L_x_31:
[----:B------:R-:W-:Y:S05]  /*2030*/  BSYNC.RECONVERGENT B0 ;  /* 0x0000000000007941 */ /* 0x000fea0003800200 */
.L_x_30:
[----:B------:R-:W-:-:S11]  /*2040*/  DFMA R6, R14, -R4, R6 ;  /* 0x800000040e06722b */ /* 0x000fd60000000006 */
.L_x_27:
[----:B------:R-:W-:Y:S05]  /*2050*/  BSYNC.RECONVERGENT B1 ;  /* 0x0000000000017941 */ /* 0x000fea0003800200 */
.L_x_26:
        /* <DEDUP_REMOVED lines=24> */
.L_x_35:
[----:B------:R-:W-:Y:S05]  /*21e0*/  BSYNC.RECONVERGENT B2 ;  /* 0x0000000000027941 */ /* 0x000fea0003800200 */
.L_x_34:
        /* <DEDUP_REMOVED lines=84> */
.L_x_37:
[----:B------:R-:W-:Y:S05]  /*2730*/  BSYNC.RECONVERGENT B0 ;  /* 0x0000000000007941 */ /* 0x000fea0003800200 */
.L_x_36:
[----:B------:R-:W-:-:S11]  /*2740*/  DFMA R6, R14, -R4, R6 ;  /* 0x800000040e06722b */ /* 0x000fd60000000006 */
.L_x_33:
[----:B------:R-:W-:Y:S05]  /*2750*/  BSYNC.RECONVERGENT B1 ;  /* 0x0000000000017941 */ /* 0x000fea0003800200 */
.L_x_32:
        /* <DEDUP_REMOVED lines=24> */
.L_x_41:
[----:B------:R-:W-:Y:S05]  /*28e0*/  BSYNC.RECONVERGENT B2 ;  /* 0x0000000000027941 */ /* 0x000fea0003800200 */
.L_x_40:
        /* <DEDUP_REMOVED lines=84> */
.L_x_43:
[----:B------:R-:W-:Y:S05]  /*2e30*/  BSYNC.RECONVERGENT B0 ;  /* 0x0000000000007941 */ /* 0x000fea0003800200 */
.L_x_42:
[----:B------:R-:W-:-:S11]  /*2e40*/  DFMA R6, R14, -R4, R6 ;  /* 0x800000040e06722b */ /* 0x000fd60000000006 */
.L_x_39:
[----:B------:R-:W-:Y:S05]  /*2e50*/  BSYNC.RECONVERGENT B1 ;  /* 0x0000000000017941 */ /* 0x000fea0003800200 */
.L_x_38:
        /* <DEDUP_REMOVED lines=24> */
.L_x_47:
[----:B------:R-:W-:Y:S05]  /*2fe0*/  BSYNC.RECONVERGENT B2 ;  /* 0x0000000000027941 */ /* 0x000fea0003800200 */
.L_x_46:
        /* <DEDUP_REMOVED lines=84> */
.L_x_49:
[----:B------:R-:W-:Y:S05]  /*3530*/  BSYNC.RECONVERGENT B0 ;  /* 0x0000000000007941 */ /* 0x000fea0003800200 */
.L_x_48:
[----:B------:R-:W-:-:S11]  /*3540*/  DFMA R6, R14, -R4, R6 ;  /* 0x800000040e06722b */ /* 0x000fd60000000006 */
.L_x_45:
[----:B------:R-:W-:Y:S05]  /*3550*/  BSYNC.RECONVERGENT B1 ;  /* 0x0000000000017941 */ /* 0x000fea0003800200 */
.L_x_44:
        /* <DEDUP_REMOVED lines=24> */
.L_x_53:
[----:B------:R-:W-:Y:S05]  /*36e0*/  BSYNC.RECONVERGENT B2 ;  /* 0x0000000000027941 */ /* 0x000fea0003800200 */
.L_x_52:
        /* <DEDUP_REMOVED lines=84> */
.L_x_55:
[----:B------:R-:W-:Y:S05]  /*3c30*/  BSYNC.RECONVERGENT B0 ;  /* 0x0000000000007941 */ /* 0x000fea0003800200 */
.L_x_54:
[----:B------:R-:W-:-:S11]  /*3c40*/  DFMA R6, R14, -R4, R6 ;  /* 0x800000040e06722b */ /* 0x000fd60000000006 */
.L_x_51:
[----:B------:R-:W-:Y:S05]  /*3c50*/  BSYNC.RECONVERGENT B1 ;  /* 0x0000000000017941 */ /* 0x000fea0003800200 */
.L_x_50:
        /* <DEDUP_REMOVED lines=24> */
.L_x_59:
[----:B------:R-:W-:Y:S05]  /*3de0*/  BSYNC.RECONVERGENT B2 ;  /* 0x0000000000027941 */ /* 0x000fea0003800200 */
.L_x_58:
        /* <DEDUP_REMOVED lines=84> */
.L_x_61:
[----:B------:R-:W-:Y:S05]  /*4330*/  BSYNC.RECONVERGENT B0 ;  /* 0x0000000000007941 */ /* 0x000fea0003800200 */
.L_x_60:
[----:B------:R-:W-:-:S11]  /*4340*/  DFMA R6, R14, -R4, R6 ;  /* 0x800000040e06722b */ /* 0x000fd60000000006 */
.L_x_57:
[----:B------:R-:W-:Y:S05]  /*4350*/  BSYNC.RECONVERGENT B1 ;  /* 0x0000000000017941 */ /* 0x000fea0003800200 */
.L_x_56:
        /* <DEDUP_REMOVED lines=24> */
.L_x_65:
[----:B------:R-:W-:Y:S05]  /*44e0*/  BSYNC.RECONVERGENT B2 ;  /* 0x0000000000027941 */ /* 0x000fea0003800200 */
.L_x_64:
        /* <DEDUP_REMOVED lines=84> */
.L_x_67:
[----:B------:R-:W-:Y:S05]  /*4a30*/  BSYNC.RECONVERGENT B0 ;  /* 0x0000000000007941 */ /* 0x000fea0003800200 */
.L_x_66:
[----:B------:R-:W-:-:S11]  /*4a40*/  DFMA R6, R14, -R4, R6 ;  /* 0x800000040e06722b */ /* 0x000fd60000000006 */
.L_x_63:
[----:B------:R-:W-:Y:S05]  /*4a50*/  BSYNC.RECONVERGENT B1 ;  /* 0x0000000000017941 */ /* 0x000fea0003800200 */
.L_x_62:
        /* <DEDUP_REMOVED lines=21> */
[----:B------:R-:W-:Y:S02]  /*4bb0*/  MOV R11, R3 ;  /* 0x00000003000b7202 */ /* 0x000fe40000000f00 */
[----:B------:R-:W-:-:S07]  /*4bc0*/  MOV R16, 0x4be0 ;  /* 0x00004be000107802 */ /* 0x000fce0000000f00 */
[----:B-1----:R-:W-:Y:S05]  /*4bd0*/  CALL.REL.NOINC `($__internal_0_$__cuda_sm20_div_rn_f64_full) ;  /* 0x00000028003c7944 */ /* 0x002fea0003c00000 */
.L_x_71:
[----:B------:R-:W-:Y:S05]  /*4be0*/  BSYNC.RECONVERGENT B2 ;  /* 0x0000000000027941 */ /* 0x000fea0003800200 */
.L_x_70:
[----:B------:R-:W-:Y:S01]  /*4bf0*/  ISETP.GT.AND P0, PT, R5, 0xfffff, PT ;  /* 0x000fffff0500780c */ /* 0x000fe20003f04270 */
[--C-:B------:R-:W-:Y:S01]  /*4c00*/  IMAD.MOV.U32 R12, RZ, RZ, R4.reuse ;  /* 0x000000ffff0c7224 */ /* 0x100fe200078e0004 */
[----:B------:R-:W-:Y:S01]  /*4c10*/  BSSY.RECONVERGENT B0, `(.L_x_72) ;  /* 0x0000052000007945 */ /* 0x000fe20003800200 */
[--C-:B------:R-:W-:Y:S02]  /*4c20*/  IMAD.MOV.U32 R13, RZ, RZ, R5.reuse ;  /* 0x000000ffff0d7224 */ /* 0x100fe400078e0005 */
[----:B------:R-:W-:Y:S02]  /*4c30*/  IMAD.MOV.U32 R9, RZ, RZ, R5 ;  /* 0x000000ffff097224 */ /* 0x000fe400078e0005 */
[----:B------:R-:W-:-:S06]  /*4c40*/  IMAD.MOV.U32 R16, RZ, RZ, R4 ;  /* 0x000000ffff107224 */ /* 0x000fcc00078e0004 */
[----:B------:R-:W-:-:S10]  /*4c50*/  @!P0 DMUL R12, R4, 1.80143985094819840000e+16 ;  /* 0x43500000040c8828 */ /* 0x000fd40000000000 */
[----:B------:R-:W-:Y:S01]  /*4c60*/  @!P0 IMAD.MOV.U32 R9, RZ, RZ, R13 ;  /* 0x000000ffff098224 */ /* 0x000fe200078e000d */
[----:B------:R-:W-:-:S04]  /*4c70*/  @!P0 MOV R16, R12 ;  /* 0x0000000c00108202 */ /* 0x000fc80000000f00 */
        /* <DEDUP_REMOVED lines=75> */
.L_x_73:
[----:B------:R-:W-:Y:S05]  /*5130*/  BSYNC.RECONVERGENT B0 ;  /* 0x0000000000007941 */ /* 0x000fea0003800200 */
.L_x_72:
[----:B------:R-:W-:-:S11]  /*5140*/  DFMA R6, R14, -R4, R6 ;  /* 0x800000040e06722b */ /* 0x000fd60000000006 */
.L_x_69:
[----:B------:R-:W-:Y:S05]  /*5150*/  BSYNC.RECONVERGENT B1 ;  /* 0x0000000000017941 */ /* 0x000fea0003800200 */
.L_x_68:
[----:B------:R-:W3:Y:S01]  /*5160*/  LDL R12, [R1+0x2c] ;  /* 0x00002c00010c7983 */ /* 0x000ee20000100800 */
[----:B------:R-:W-:Y:S01]  /*5170*/  BSSY.RECONVERGENT B1, `(.L_x_74) ;  /* 0x000006e000017945 */ /* 0x000fe20003800200 */
[----:B---3--:R-:W-:-:S13]  /*5180*/  ISETP.NE.AND P0, PT, R12, RZ, PT ;  /* 0x000000ff0c00720c */ /* 0x008fda0003f05270 */
[----:B------:R-:W-:Y:S05]  /*5190*/  @!P0 BRA `(.L_x_75) ;  /* 0x0000000400ac8947 */ /* 0x000fea0003800000 */
[----:B--2---:R-:W0:Y:S01]  /*51a0*/  MUFU.RCP64H R5, R3 ;  /* 0x0000000300057308 */ /* 0x004e220000001800 */
[----:B------:R-:W-:Y:S01]  /*51b0*/  MOV R4, 0x1 ;  /* 0x0000000100047802 */ /* 0x000fe20000000f00 */
        /* <DEDUP_REMOVED lines=18> */
.L_x_77:
[----:B------:R-:W-:Y:S05]  /*52e0*/  BSYNC.RECONVERGENT B2 ;  /* 0x0000000000027941 */ /* 0x000fea0003800200 */
.L_x_76:
[----:B------:R-:W-:Y:S01]  /*52f0*/  ISETP.GT.AND P0, PT, R5, 0xfffff, PT ;  /* 0x000fffff0500780c */ /* 0x000fe20003f04270 */
[----:B------:R-:W-:Y:S01]  /*5300*/  IMAD.MOV.U32 R12, RZ, RZ, R4 ;  /* 0x000000ffff0c7224 */ /* 0x000fe200078e0004 */
[----:B------:R-:W-:Y:S01]  /*5310*/  MOV R9, R5 ;  /* 0x0000000500097202 */ /* 0x000fe20000000f00 */
[----:B------:R-:W-:Y:S01]  /*5320*/  IMAD.MOV.U32 R13, RZ, RZ, R5 ;  /* 0x000000ffff0d7224 */ /* 0x000fe200078e0005 */
[----:B------:R-:W-:Y:S01]  /*5330*/  BSSY.RECONVERGENT B0, `(.L_x_78) ;  /* 0x0000050000007945 */ /* 0x000fe20003800200 */
[----:B------:R-:W-:-:S08]  /*5340*/  MOV R16, R4 ;  /* 0x0000000400107202 */ /* 0x000fd00000000f00 */
        /* <DEDUP_REMOVED lines=23> */
[----:B------:R-:W-:Y:S01]  /*54c0*/  IMAD.MOV.U32 R25, RZ, RZ, 0x43300000 ;  /* 0x43300000ff197424 */ /* 0x000fe200078e00ff */
[----:B------:R-:W-:Y:S01]  /*54d0*/  LEA.HI R24, R9, R10, RZ, 0xc ;  /* 0x0000000a09187211 */ /* 0x000fe200078f60ff */
[----:B------:R-:W-:Y:S01]  /*54e0*/  UMOV UR8, 0x80000000 ;  /* 0x8000000000087882 */ /* 0x000fe20000000000 */
[----:B------:R-:W-:-:S09]  /*54f0*/  UMOV UR9, 0x43300000 ;  /* 0x4330000000097882 */ /* 0x000fd20000000000 */
[----:B------:R-:W-:Y:S02]  /*5500*/  @P0 IADD3 R11, PT, PT, R13, -0x100000, RZ ;  /* 0xfff000000d0b0810 */ /* 0x000fe40007ffe0ff */
[----:B------:R-:W-:-:S03]  /*5510*/  @P0 IADD3 R24, PT, PT, R24, 0x1, RZ ;  /* 0x0000000118180810 */ /* 0x000fc60007ffe0ff */
        /* <DEDUP_REMOVED lines=49> */
.L_x_79:
[----:B------:R-:W-:Y:S05]  /*5830*/  BSYNC.RECONVERGENT B0 ;  /* 0x0000000000007941 */ /* 0x000fea0003800200 */
.L_x_78:
[----:B------:R-:W-:-:S11]  /*5840*/  DFMA R6, R14, -R4, R6 ;  /* 0x800000040e06722b */ /* 0x000fd60000000006 */
.L_x_75:
[----:B------:R-:W-:Y:S05]  /*5850*/  BSYNC.RECONVERGENT B1 ;  /* 0x0000000000017941 */ /* 0x000fea0003800200 */
.L_x_74:
        /* <DEDUP_REMOVED lines=24> */
.L_x_83:
[----:B------:R-:W-:Y:S05]  /*59e0*/  BSYNC.RECONVERGENT B2 ;  /* 0x0000000000027941 */ /* 0x000fea0003800200 */
.L_x_82:
        /* <DEDUP_REMOVED lines=11> */
[----:B------:R-:W-:Y:S01]  /*5aa0*/  @P1 MOV R10, 0x0 ;  /* 0x00000000000a1802 */ /* 0x000fe20000000f00 */
[----:B------:R-:W-:Y:S01]  /*5ab0*/  @P1 IMAD.MOV.U32 R11, RZ, RZ, 0x7ff00000 ;  /* 0x7ff00000ff0b1424 */ /* 0x000fe200078e00ff */
[----:B------:R-:W-:-:S05]  /*5ac0*/  @P1 LOP3.LUT P2, RZ, R13, 0x7fffffff, RZ, 0xc0, !PT ;  /* 0x7fffffff0dff1812 */ /* 0x000fca000784c0ff */
        /* <DEDUP_REMOVED lines=70> */
.L_x_85:
[----:B------:R-:W-:Y:S05]  /*5f30*/  BSYNC.RECONVERGENT B0 ;  /* 0x0000000000007941 */ /* 0x000fea0003800200 */
.L_x_84:
[----:B------:R-:W-:-:S11]  /*5f40*/  DFMA R6, R14, -R4, R6 ;  /* 0x800000040e06722b */ /* 0x000fd60000000006 */
.L_x_81:
[----:B------:R-:W-:Y:S05]  /*5f50*/  BSYNC.RECONVERGENT B1 ;  /* 0x0000000000017941 */ /* 0x000fea0003800200 */
.L_x_80:
        /* <DEDUP_REMOVED lines=24> */
.L_x_89:
[----:B------:R-:W-:Y:S05]  /*60e0*/  BSYNC.RECONVERGENT B2 ;  /* 0x0000000000027941 */ /* 0x000fea0003800200 */
.L_x_88:
[----:B------:R-:W-:Y:S01]  /*60f0*/  ISETP.GT.AND P0, PT, R5, 0xfffff, PT ;  /* 0x000fffff0500780c */ /* 0x000fe20003f04270 */
[--C-:B------:R-:W-:Y:S01]  /*6100*/  IMAD.MOV.U32 R12, RZ, RZ, R4.reuse ;  /* 0x000000ffff0c7224 */ /* 0x100fe200078e0004 */
[----:B------:R-:W-:Y:S01]  /*6110*/  BSSY.RECONVERGENT B0, `(.L_x_90) ;  /* 0x0000052000007945 */ /* 0x000fe20003800200 */
[--C-:B------:R-:W-:Y:S02]  /*6120*/  IMAD.MOV.U32 R13, RZ, RZ, R5.reuse ;  /* 0x000000ffff0d7224 */ /* 0x100fe400078e0005 */
[----:B------:R-:W-:Y:S02]  /*6130*/  IMAD.MOV.U32 R9, RZ, RZ, R5 ;  /* 0x000000ffff097224 */ /* 0x000fe400078e0005 */
[----:B------:R-:W-:-:S06]  /*6140*/  IMAD.MOV.U32 R16, RZ, RZ, R4 ;  /* 0x000000ffff107224 */ /* 0x000fcc00078e0004 */
[----:B------:R-:W-:-:S10]  /*6150*/  @!P0 DMUL R12, R4, 1.80143985094819840000e+16 ;  /* 0x43500000040c8828 */ /* 0x000fd40000000000 */
[----:B------:R-:W-:Y:S01]  /*6160*/  @!P0 MOV R9, R13 ;  /* 0x0000000d00098202 */ /* 0x000fe20000000f00 */
[----:B------:R-:W-:-:S04]  /*6170*/  @!P0 IMAD.MOV.U32 R16, RZ, RZ, R12 ;  /* 0x000000ffff108224 */ /* 0x000fc800078e000c */
        /* <DEDUP_REMOVED lines=24> */
[----:B------:R-:W-:Y:S02]  /*6300*/  @P0 VIADD R11, R13, 0xfff00000 ;  /* 0xfff000000d0b0836 */ /* 0x000fe40000000000 */
[----:B------:R-:W-:-:S03]  /*6310*/  @P0 VIADD R24, R24, 0x1 ;  /* 0x0000000118180836 */ /* 0x000fc60000000000 */
[----:B------:R-:W-:Y:S02]  /*6320*/  @P0 MOV R13, R11 ;  /* 0x0000000b000d0202 */ /* 0x000fe40000000f00 */
[----:B------:R-:W-:-:S04]  /*6330*/  LOP3.LUT R24, R24, 0x80000000, RZ, 0x3c, !PT ;  /* 0x8000000018187812 */ /* 0x000fc800078e3cff */
        /* <DEDUP_REMOVED lines=47> */
.L_x_91:
[----:B------:R-:W-:Y:S05]  /*6630*/  BSYNC.RECONVERGENT B0 ;  /* 0x0000000000007941 */ /* 0x000fea0003800200 */
.L_x_90:
[----:B------:R-:W-:-:S11]  /*6640*/  DFMA R6, R14, -R4, R6 ;  /* 0x800000040e06722b */ /* 0x000fd60000000006 */
.L_x_87:
[----:B------:R-:W-:Y:S05]  /*6650*/  BSYNC.RECONVERGENT B1 ;  /* 0x0000000000017941 */ /* 0x000fea0003800200 */
.L_x_86:
        /* <DEDUP_REMOVED lines=24> */
.L_x_95:
[----:B------:R-:W-:Y:S05]  /*67e0*/  BSYNC.RECONVERGENT B2 ;  /* 0x0000000000027941 */ /* 0x000fea0003800200 */
.L_x_94:
        /* <DEDUP_REMOVED lines=21> */
[----:B------:R-:W-:Y:S01]  /*6940*/  IMAD.MOV.U32 R14, RZ, RZ, RZ ;  /* 0x000000ffff0e7224 */ /* 0x000fe200078e00ff */
[----:B------:R-:W-:Y:S01]  /*6950*/  MOV R12, R16 ;  /* 0x00000010000c7202 */ /* 0x000fe20000000f00 */
[----:B------:R-:W-:Y:S01]  /*6960*/  IMAD.MOV.U32 R22, RZ, RZ, -0x748574fc ;  /* 0x8b7a8b04ff167424 */ /* 0x000fe200078e00ff */
[----:B------:R-:W-:Y:S01]  /*6970*/  LOP3.LUT R13, R11, 0x3ff00000, RZ, 0xfc, !PT ;  /* 0x3ff000000b0d7812 */ /* 0x000fe200078efcff */
[----:B------:R-:W-:Y:S01]  /*6980*/  UMOV UR6, 0x3ae80f1e ;  /* 0x3ae80f1e00067882 */ /* 0x000fe20000000000 */
[----:B------:R-:W-:Y:S01]  /*6990*/  MOV R23, 0x3ed0ee25 ;  /* 0x3ed0ee2500177802 */ /* 0x000fe20000000f00 */
        /* <DEDUP_REMOVED lines=57> */
.L_x_97:
[----:B------:R-:W-:Y:S05]  /*6d30*/  BSYNC.RECONVERGENT B0 ;  /* 0x0000000000007941 */ /* 0x000fea0003800200 */
.L_x_96:
[----:B------:R-:W-:-:S11]  /*6d40*/  DFMA R6, R14, -R4, R6 ;  /* 0x800000040e06722b */ /* 0x000fd60000000006 */
.L_x_93:
[----:B------:R-:W-:Y:S05]  /*6d50*/  BSYNC.RECONVERGENT B1 ;  /* 0x0000000000017941 */ /* 0x000fea0003800200 */
.L_x_92:
        /* <DEDUP_REMOVED lines=24> */
.L_x_101:
[----:B------:R-:W-:Y:S05]  /*6ee0*/  BSYNC.RECONVERGENT B2 ;  /* 0x0000000000027941 */ /* 0x000fea0003800200 */
.L_x_100:
        /* <DEDUP_REMOVED lines=10> */
[----:B------:R-:W-:Y:S01]  /*6f90*/  ISETP.GE.U32.AND P1, PT, R3, 0x7fefffff, PT ;  /* 0x7fefffff0300780c */ /* 0x000fe20003f26070 */
[----:B------:R-:W-:Y:S02]  /*6fa0*/  IMAD.MOV.U32 R3, RZ, RZ, -0x3ff ;  /* 0xfffffc01ff037424 */ /* 0x000fe400078e00ff */
[----:B------:R-:W-:-:S10]  /*6fb0*/  @!P0 IMAD.MOV.U32 R3, RZ, RZ, -0x435 ;  /* 0xfffffbcbff038424 */ /* 0x000fd400078e00ff */
[----:B------:R-:W-:Y:S01]  /*6fc0*/  @P1 IMAD.MOV.U32 R12, RZ, RZ, 0x0 ;  /* 0x00000000ff0c1424 */ /* 0x000fe200078e00ff */
[----:B------:R-:W-:Y:S01]  /*6fd0*/  @P1 LOP3.LUT P2, RZ, R11, 0x7fffffff, RZ, 0xc0, !PT ;  /* 0x7fffffff0bff1812 */ /* 0x000fe2000784c0ff */
[----:B------:R-:W-:-:S06]  /*6fe0*/  @P1 IMAD.MOV.U32 R13, RZ, RZ, 0x7ff00000 ;  /* 0x7ff00000ff0d1424 */ /* 0x000fcc00078e00ff */
[----:B------:R-:W-:-:S10]  /*6ff0*/  @P1 DFMA R12, R10, R12, +INF ;  /* 0x7ff000000a0c142b */ /* 0x000fd4000000000c */
[----:B------:R-:W-:Y:S02]  /*7000*/  @P1 FSEL R12, R12, RZ, P2 ;  /* 0x000000ff0c0c1208 */ /* 0x000fe40001000000 */
[----:B------:R-:W-:Y:S01]  /*7010*/  @P1 FSEL R13, R13, -QNAN , P2 ;  /* 0xfff000000d0d1808 */ /* 0x000fe20001000000 */
[----:B------:R-:W-:Y:S06]  /*7020*/  @P1 BRA `(.L_x_103) ;  /* 0x0000000400001947 */ /* 0x000fec0003800000 */
[----:B------:R-:W-:Y:S01]  /*7030*/  LOP3.LUT R10, R2, 0xfffff, RZ, 0xc0, !PT ;  /* 0x000fffff020a7812 */ /* 0x000fe200078ec0ff */
[----:B------:R-:W-:Y:S01]  /*7040*/  IMAD.MOV.U32 R20, RZ, RZ, -0x748574fc ;  /* 0x8b7a8b04ff147424 */ /* 0x000fe200078e00ff */
[----:B------:R-:W-:Y:S01]  /*7050*/  MOV R12, RZ ;  /* 0x000000ff000c7202 */ /* 0x000fe20000000f00 */
[----:B------:R-:W-:Y:S01]  /*7060*/  IMAD.MOV.U32 R21, RZ, RZ, 0x3ed0ee25 ;  /* 0x3ed0ee25ff157424 */ /* 0x000fe200078e00ff */
[----:B------:R-:W-:Y:S01]  /*7070*/  LOP3.LUT R11, R10, 0x3ff00000, RZ, 0xfc, !PT ;  /* 0x3ff000000a0b7812 */ /* 0x000fe200078efcff */
[----:B------:R-:W-:Y:S01]  /*7080*/  IMAD.MOV.U32 R10, RZ, RZ, R9 ;  /* 0x000000ffff0a7224 */ /* 0x000fe200078e0009 */
        /* <DEDUP_REMOVED lines=58> */
.L_x_103:
[----:B------:R-:W-:Y:S05]  /*7430*/  BSYNC.RECONVERGENT B0 ;  /* 0x0000000000007941 */ /* 0x000fea0003800200 */
.L_x_102:
[----:B------:R-:W-:-:S11]  /*7440*/  DFMA R6, R12, -R4, R6 ;  /* 0x800000040c06722b */ /* 0x000fd60000000006 */
.L_x_99:
[----:B------:R-:W-:Y:S05]  /*7450*/  BSYNC.RECONVERGENT B1 ;  /* 0x0000000000017941 */ /* 0x000fea0003800200 */
.L_x_98:
[----:B0-----:R-:W2:Y:S02]  /*7460*/  LDC.64 R10, c[0x0][0x388] ;  /* 0x0000e200ff0a7b82 */ /* 0x001ea40000000a00 */
[----:B--2---:R-:W2:Y:S02]  /*7470*/  LDG.E.64 R2, desc[UR4][R10.64+0x8] ;  /* 0x000008040a027981 */ /* 0x004ea4000c1e1b00 */
[----:B--2---:R-:W-:-:S06]  /*7480*/  IMAD.WIDE.U32 R2, R8, 0x8, R2 ;  /* 0x0000000808027825 */ /* 0x004fcc00078e0002 */
[----:B------:R-:W2:Y:S02]  /*7490*/  LDG.E.64 R2, desc[UR4][R2.64] ;  /* 0x0000000402027981 */ /* 0x000ea4000c1e1b00 */
[----:B--2---:R-:W-:-:S05]  /*74a0*/  IMAD.WIDE R4, R0, 0x8, R2 ;  /* 0x0000000800047825 */ /* 0x004fca00078e0202 */
[----:B------:R-:W-:Y:S01]  /*74b0*/  STG.E.64 desc[UR4][R4.64], R6 ;  /* 0x0000000604007986 */ /* 0x000fe2000c101b04 */
[----:B------:R-:W-:Y:S05]  /*74c0*/  EXIT ;  /* 0x000000000000794d */ /* 0x000fea0003800000 */
        .weak           $__internal_0_$__cuda_sm20_div_rn_f64_full
        .type           $__internal_0_$__cuda_sm20_div_rn_f64_full,@function
        .size           $__internal_0_$__cuda_sm20_div_rn_f64_full,(.L_x_110 - $__internal_0_$__cuda_sm20_div_rn_f64_full)
$__internal_0_$__cuda_sm20_div_rn_f64_full:
[C---:B------:R-:W-:Y:S01]  /*74d0*/  FSETP.GEU.AND P0, PT, |R11|.reuse, 1.469367938527859385e-39, PT ;  /* 0x001000000b00780b */ /* 0x040fe20003f0e200 */
[----:B------:R-:W-:Y:S01]  /*74e0*/  IMAD.MOV.U32 R18, RZ, RZ, 0x1 ;  /* 0x00000001ff127424 */ /* 0x000fe200078e00ff */
[----:B------:R-:W-:Y:S01]  /*74f0*/  LOP3.LUT R4, R11, 0x800fffff, RZ, 0xc0, !PT ;  /* 0x800fffff0b047812 */ /* 0x000fe200078ec0ff */
[----:B------:R-:W-:Y:S01]  /*7500*/  IMAD.MOV.U32 R9, RZ, RZ, 0x1ca00000 ;  /* 0x1ca00000ff097424 */ /* 0x000fe200078e00ff */
[C---:B------:R-:W-:Y:S01]  /*7510*/  FSETP.GEU.AND P2, PT, |R13|.reuse, 1.469367938527859385e-39, PT ;  /* 0x001000000d00780b */ /* 0x040fe20003f4e200 */
[----:B------:R-:W-:Y:S01]  /*7520*/  BSSY.RECONVERGENT B0, `(.L_x_104) ;  /* 0x0000052000007945 */ /* 0x000fe20003800200 */
[----:B------:R-:W-:Y:S02]  /*7530*/  LOP3.LUT R5, R4, 0x3ff00000, RZ, 0xfc, !PT ;  /* 0x3ff0000004057812 */ /* 0x000fe400078efcff */
[----:B------:R-:W-:Y:S02]  /*7540*/  MOV R4, R10 ;  /* 0x0000000a00047202 */ /* 0x000fe40000000f00 */
[----:B------:R-:W-:-:S02]  /*7550*/  LOP3.LUT R17, R13, 0x7ff00000, RZ, 0xc0, !PT ;  /* 0x7ff000000d117812 */ /* 0x000fc400078ec0ff */
[----:B------:R-:W-:Y:S01]  /*7560*/  LOP3.LUT R24, R11, 0x7ff00000, RZ, 0xc0, !PT ;  /* 0x7ff000000b187812 */ /* 0x000fe200078ec0ff */
[----:B------:R-:W-:Y:S01]  /*7570*/  @!P0 DMUL R4, R10, 8.98846567431157953865e+307 ;  /* 0x7fe000000a048828 */ /* 0x000fe20000000000 */
[----:B------:R-:W-:Y:S02]  /*7580*/  MOV R25, R17 ;  /* 0x0000001100197202 */ /* 0x000fe40000000f00 */
[----:B------:R-:W-:Y:S02]  /*7590*/  ISETP.GE.U32.AND P1, PT, R17, R24, PT ;  /* 0x000000181100720c */ /* 0x000fe40003f26070 */
[----:B------:R-:W-:Y:S01]  /*75a0*/  @!P2 LOP3.LUT R20, R11, 0x7ff00000, RZ, 0xc0, !PT ;  /* 0x7ff000000b14a812 */ /* 0x000fe200078ec0ff */
[----:B------:R-:W0:Y:S03]  /*75b0*/  MUFU.RCP64H R19, R5 ;  /* 0x0000000500137308 */ /* 0x000e260000001800 */
[----:B------:R-:W-:-:S02]  /*75c0*/  @!P2 ISETP.GE.U32.AND P3, PT, R17, R20, PT ;  /* 0x000000141100a20c */ /* 0x000fc40003f66070 */
[----:B------:R-:W-:Y:S02]  /*75d0*/  @!P0 LOP3.LUT R24, R5, 0x7ff00000, RZ, 0xc0, !PT ;  /* 0x7ff0000005188812 */ /* 0x000fe400078ec0ff */
[----:B------:R-:W-:-:S04]  /*75e0*/  @!P2 SEL R21, R9, 0x63400000, !P3 ;  /* 0x634000000915a807 */ /* 0x000fc80005800000 */
[----:B------:R-:W-:-:S04]  /*75f0*/  @!P2 LOP3.LUT R22, R21, 0x80000000, R13, 0xf8, !PT ;  /* 0x800000001516a812 */ /* 0x000fc800078ef80d */
[----:B------:R-:W-:Y:S01]  /*7600*/  @!P2 LOP3.LUT R23, R22, 0x100000, RZ, 0xfc, !PT ;  /* 0x001000001617a812 */ /* 0x000fe200078efcff */
[----:B------:R-:W-:Y:S01]  /*7610*/  @!P2 IMAD.MOV.U32 R22, RZ, RZ, RZ ;  /* 0x000000ffff16a224 */ /* 0x000fe200078e00ff */
[----:B0-----:R-:W-:-:S08]  /*7620*/  DFMA R14, R18, -R4, 1 ;  /* 0x3ff00000120e742b */ /* 0x001fd00000000804 */
[----:B------:R-:W-:-:S08]  /*7630*/  DFMA R14, R14, R14, R14 ;  /* 0x0000000e0e0e722b */ /* 0x000fd0000000000e */
[----:B------:R-:W-:Y:S01]  /*7640*/  DFMA R18, R18, R14, R18 ;  /* 0x0000000e1212722b */ /* 0x000fe20000000012 */
[----:B------:R-:W-:Y:S01]  /*7650*/  SEL R15, R9, 0x63400000, !P1 ;  /* 0x63400000090f7807 */ /* 0x000fe20004800000 */
[----:B------:R-:W-:-:S03]  /*7660*/  IMAD.MOV.U32 R14, RZ, RZ, R12 ;  /* 0x000000ffff0e7224 */ /* 0x000fc600078e000c */
[----:B------:R-:W-:-:S03]  /*7670*/  LOP3.LUT R15, R15, 0x800fffff, R13, 0xf8, !PT ;  /* 0x800fffff0f0f7812 */ /* 0x000fc600078ef80d */
[----:B------:R-:W-:-:S03]  /*7680*/  DFMA R20, R18, -R4, 1 ;  /* 0x3ff000001214742b */ /* 0x000fc60000000804 */
[----:B------:R-:W-:-:S05]  /*7690*/  @!P2 DFMA R14, R14, 2, -R22 ;  /* 0x400000000e0ea82b */ /* 0x000fca0000000816 */
[----:B------:R-:W-:-:S05]  /*76a0*/  DFMA R20, R18, R20, R18 ;  /* 0x000000141214722b */ /* 0x000fca0000000012 */
[----:B------:R-:W-:-:S03]  /*76b0*/  @!P2 LOP3.LUT R25, R15, 0x7ff00000, RZ, 0xc0, !PT ;  /* 0x7ff000000f19a812 */ /* 0x000fc600078ec0ff */
[----:B------:R-:W-:Y:S02]  /*76c0*/  DMUL R18, R20, R14 ;  /* 0x0000000e14127228 */ /* 0x000fe40000000000 */
[----:B------:R-:W-:-:S05]  /*76d0*/  VIADD R26, R25, 0xffffffff ;  /* 0xffffffff191a7836 */ /* 0x000fca0000000000 */
[----:B------:R-:W-:Y:S01]  /*76e0*/  ISETP.GT.U32.AND P0, PT, R26, 0x7feffffe, PT ;  /* 0x7feffffe1a00780c */ /* 0x000fe20003f04070 */
[----:B------:R-:W-:Y:S01]  /*76f0*/  VIADD R26, R24, 0xffffffff ;  /* 0xffffffff181a7836 */ /* 0x000fe20000000000 */
[----:B------:R-:W-:-:S04]  /*7700*/  DFMA R22, R18, -R4, R14 ;  /* 0x800000041216722b */ /* 0x000fc8000000000e */
[----:B------:R-:W-:-:S04]  /*7710*/  ISETP.GT.U32.OR P0, PT, R26, 0x7feffffe, P0 ;  /* 0x7feffffe1a00780c */ /* 0x000fc80000704470 */
[----:B------:R-:W-:-:S09]  /*7720*/  DFMA R22, R20, R22, R18 ;  /* 0x000000161416722b */ /* 0x000fd20000000012 */
[----:B------:R-:W-:Y:S05]  /*7730*/  @P0 BRA `(.L_x_105) ;  /* 0x00000000006c0947 */ /* 0x000fea0003800000 */
[----:B------:R-:W-:-:S04]  /*7740*/  LOP3.LUT R18, R11, 0x7ff00000, RZ, 0xc0, !PT ;  /* 0x7ff000000b127812 */ /* 0x000fc800078ec0ff */
[CC--:B------:R-:W-:Y:S02]  /*7750*/  VIADDMNMX R12, R17.reuse, -R18.reuse, 0xb9600000, !PT ;  /* 0xb9600000110c7446 */ /* 0x0c0fe40007800912 */
[----:B------:R-:W-:Y:S02]  /*7760*/  ISETP.GE.U32.AND P0, PT, R17, R18, PT ;  /* 0x000000121100720c */ /* 0x000fe40003f06070 */
[----:B------:R-:W-:Y:S02]  /*7770*/  VIMNMX R12, PT, PT, R12, 0x46a00000, PT ;  /* 0x46a000000c0c7848 */ /* 0x000fe40003fe0100 */
[----:B------:R-:W-:-:S05]  /*7780*/  SEL R9, R9, 0x63400000, !P0 ;  /* 0x6340000009097807 */ /* 0x000fca0004000000 */
[----:B------:R-:W-:Y:S01]  /*7790*/  IMAD.IADD R9, R12, 0x1, -R9 ;  /* 0x000000010c097824 */ /* 0x000fe200078e0a09 */
[----:B------:R-:W-:-:S03]  /*77a0*/  MOV R12, RZ ;  /* 0x000000ff000c7202 */ /* 0x000fc60000000f00 */
[----:B------:R-:W-:-:S06]  /*77b0*/  VIADD R13, R9, 0x7fe00000 ;  /* 0x7fe00000090d7836 */ /* 0x000fcc0000000000 */
[----:B------:R-:W-:-:S10]  /*77c0*/  DMUL R18, R22, R12 ;  /* 0x0000000c16127228 */ /* 0x000fd40000000000 */
[----:B------:R-:W-:-:S13]  /*77d0*/  FSETP.GTU.AND P0, PT, |R19|, 1.469367938527859385e-39, PT ;  /* 0x001000001300780b */ /* 0x000fda0003f0c200 */
[----:B------:R-:W-:Y:S05]  /*77e0*/  @P0 BRA `(.L_x_106) ;  /* 0x0000000000940947 */ /* 0x000fea0003800000 */
[----:B------:R-:W-:Y:S01]  /*77f0*/  DFMA R4, R22, -R4, R14 ;  /* 0x800000041604722b */ /* 0x000fe2000000000e */
[----:B------:R-:W-:-:S09]  /*7800*/  IMAD.MOV.U32 R12, RZ, RZ, RZ ;  /* 0x000000ffff0c7224 */ /* 0x000fd200078e00ff */
[C---:B------:R-:W-:Y:S02]  /*7810*/  FSETP.NEU.AND P0, PT, R5.reuse, RZ, PT ;  /* 0x000000ff0500720b */ /* 0x040fe40003f0d000 */
[----:B------:R-:W-:-:S04]  /*7820*/  LOP3.LUT R11, R5, 0x80000000, R11, 0x48, !PT ;  /* 0x80000000050b7812 */ /* 0x000fc800078e480b */
[----:B------:R-:W-:-:S07]  /*7830*/  LOP3.LUT R13, R11, R13, RZ, 0xfc, !PT ;  /* 0x0000000d0b0d7212 */ /* 0x000fce00078efcff */
[----:B------:R-:W-:Y:S05]  /*7840*/  @!P0 BRA `(.L_x_106) ;  /* 0x00000000007c8947 */ /* 0x000fea0003800000 */
[----:B------:R-:W-:Y:S01]  /*7850*/  IMAD.MOV R5, RZ, RZ, -R9 ;  /* 0x000000ffff057224 */ /* 0x000fe200078e0a09 */
[----:B------:R-:W-:Y:S01]  /*7860*/  DMUL.RP R12, R22, R12 ;  /* 0x0000000c160c7228 */ /* 0x000fe20000008000 */
[----:B------:R-:W-:Y:S01]  /*7870*/  IMAD.MOV.U32 R4, RZ, RZ, RZ ;  /* 0x000000ffff047224 */ /* 0x000fe200078e00ff */
[----:B------:R-:W-:-:S05]  /*7880*/  IADD3 R9, PT, PT, -R9, -0x43300000, RZ ;  /* 0xbcd0000009097810 */ /* 0x000fca0007ffe1ff */
[----:B------:R-:W-:-:S03]  /*7890*/  DFMA R4, R18, -R4, R22 ;  /* 0x800000041204722b */ /* 0x000fc60000000016 */
[----:B------:R-:W-:-:S07]  /*78a0*/  LOP3.LUT R11, R13, R11, RZ, 0x3c, !PT ;  /* 0x0000000b0d0b7212 */ /* 0x000fce00078e3cff */
[----:B------:R-:W-:-:S04]  /*78b0*/  FSETP.NEU.AND P0, PT, |R5|, R9, PT ;  /* 0x000000090500720b */ /* 0x000fc80003f0d200 */
[----:B------:R-:W-:Y:S02]  /*78c0*/  FSEL R18, R12, R18, !P0 ;  /* 0x000000120c127208 */ /* 0x000fe40004000000 */
[----:B------:R-:W-:Y:S01]  /*78d0*/  FSEL R19, R11, R19, !P0 ;  /* 0x000000130b137208 */ /* 0x000fe20004000000 */
[----:B------:R-:W-:Y:S06]  /*78e0*/  BRA `(.L_x_106) ;  /* 0x0000000000547947 */ /* 0x000fec0003800000 */
.L_x_105:
[----:B------:R-:W-:-:S14]  /*78f0*/  DSETP.NAN.AND P0, PT, R12, R12, PT ;  /* 0x0000000c0c00722a */ /* 0x000fdc0003f08000 */
[----:B------:R-:W-:Y:S05]  /*7900*/  @P0 BRA `(.L_x_107) ;  /* 0x0000000000440947 */ /* 0x000fea0003800000 */
[----:B------:R-:W-:-:S14]  /*7910*/  DSETP.NAN.AND P0, PT, R10, R10, PT ;  /* 0x0000000a0a00722a */ /* 0x000fdc0003f08000 */
[----:B------:R-:W-:Y:S05]  /*7920*/  @P0 BRA `(.L_x_108) ;  /* 0x0000000000300947 */ /* 0x000fea0003800000 */
[----:B------:R-:W-:Y:S01]  /*7930*/  ISETP.NE.AND P0, PT, R25, R24, PT ;  /* 0x000000181900720c */ /* 0x000fe20003f05270 */
[----:B------:R-:W-:Y:S01]  /*7940*/  IMAD.MOV.U32 R18, RZ, RZ, 0x0 ;  /* 0x00000000ff127424 */ /* 0x000fe200078e00ff */
[----:B------:R-:W-:-:S11]  /*7950*/  MOV R19, 0xfff80000 ;  /* 0xfff8000000137802 */ /* 0x000fd60000000f00 */
[----:B------:R-:W-:Y:S05]  /*7960*/  @!P0 BRA `(.L_x_106) ;  /* 0x0000000000348947 */ /* 0x000fea0003800000 */
[----:B------:R-:W-:Y:S02]  /*7970*/  ISETP.NE.AND P0, PT, R25, 0x7ff00000, PT ;  /* 0x7ff000001900780c */ /* 0x000fe40003f05270 */
[----:B------:R-:W-:Y:S02]  /*7980*/  LOP3.LUT R19, R13, 0x80000000, R11, 0x48, !PT ;  /* 0x800000000d137812 */ /* 0x000fe400078e480b */
[----:B------:R-:W-:-:S13]  /*7990*/  ISETP.EQ.OR P0, PT, R24, RZ, !P0 ;  /* 0x000000ff1800720c */ /* 0x000fda0004702670 */
[----:B------:R-:W-:Y:S01]  /*79a0*/  @P0 LOP3.LUT R4, R19, 0x7ff00000, RZ, 0xfc, !PT ;  /* 0x7ff0000013040812 */ /* 0x000fe200078efcff */
[----:B------:R-:W-:Y:S02]  /*79b0*/  @!P0 IMAD.MOV.U32 R18, RZ, RZ, RZ ;  /* 0x000000ffff128224 */ /* 0x000fe400078e00ff */
[----:B------:R-:W-:Y:S02]  /*79c0*/  @P0 IMAD.MOV.U32 R18, RZ, RZ, RZ ;  /* 0x000000ffff120224 */ /* 0x000fe400078e00ff */
[----:B------:R-:W-:Y:S01]  /*79d0*/  @P0 IMAD.MOV.U32 R19, RZ, RZ, R4 ;  /* 0x000000ffff130224 */ /* 0x000fe200078e0004 */
[----:B------:R-:W-:Y:S06]  /*79e0*/  BRA `(.L_x_106) ;  /* 0x0000000000147947 */ /* 0x000fec0003800000 */
.L_x_108:
[----:B------:R-:W-:Y:S01]  /*79f0*/  LOP3.LUT R19, R11, 0x80000, RZ, 0xfc, !PT ;  /* 0x000800000b137812 */ /* 0x000fe200078efcff */
[----:B------:R-:W-:Y:S01]  /*7a00*/  IMAD.MOV.U32 R18, RZ, RZ, R10 ;  /* 0x000000ffff127224 */ /* 0x000fe200078e000a */
[----:B------:R-:W-:Y:S06]  /*7a10*/  BRA `(.L_x_106) ;  /* 0x0000000000087947 */ /* 0x000fec0003800000 */
.L_x_107:
[----:B------:R-:W-:Y:S02]  /*7a20*/  LOP3.LUT R19, R13, 0x80000, RZ, 0xfc, !PT ;  /* 0x000800000d137812 */ /* 0x000fe400078efcff */
[----:B------:R-:W-:-:S07]  /*7a30*/  MOV R18, R12 ;  /* 0x0000000c00127202 */ /* 0x000fce0000000f00 */
.L_x_106:
[----:B------:R-:W-:Y:S05]  /*7a40*/  BSYNC.RECONVERGENT B0 ;  /* 0x0000000000007941 */ /* 0x000fea0003800200 */
.L_x_104:
[----:B------:R-:W-:Y:S02]  /*7a50*/  IMAD.MOV.U32 R17, RZ, RZ, 0x0 ;  /* 0x00000000ff117424 */ /* 0x000fe400078e00ff */
[----:B------:R-:W-:Y:S02]  /*7a60*/  IMAD.MOV.U32 R4, RZ, RZ, R18 ;  /* 0x000000ffff047224 */ /* 0x000fe400078e0012 */
[----:B------:R-:W-:Y:S01]  /*7a70*/  IMAD.MOV.U32 R5, RZ, RZ, R19 ;  /* 0x000000ffff057224 */ /* 0x000fe200078e0013 */
[----:B------:R-:W-:Y:S06]  /*7a80*/  RET.REL.NODEC R16 `(_Z3calP6MatrixS0_) ;  /* 0xffffff84105c7950 */ /* 0x000fec0003c3ffff */
.L_x_109:
[----:B------:R-:W-:-:S00]  /*7a90*/  BRA `(.L_x_109) ;  /* 0xfffffffc00fc7947 */ /* 0x000fc0000383ffff */
[----:B------:R-:W-:-:S00]  /*7aa0*/  NOP ;  /* 0x0000000000007918 */ /* 0x000fc00000000000 */
        /* <DEDUP_REMOVED lines=13> */
.L_x_110:


//--------------------- .nv.shared.reserved.0     --------------------------
	.section	.nv.shared.reserved.0,"aw",@nobits
	.weak		__nv_reservedSMEM_offset_0_alias
	.size		__nv_reservedSMEM_offset_0_alias, 0, 64
	.other		__nv_reservedSMEM_offset_0_alias,@"STO_CUDA_RESERVED_SHARED STV_DEFAULT"
__nv_reservedSMEM_offset_0_alias:
	.zero		0
	.zero		64


//--------------------- .nv.constant0._Z3calP6MatrixS0_ --------------------------
	.section	.nv.constant0._Z3calP6MatrixS0_,"a",@progbits
	.sectionflags	@""
	.align	4
.nv.constant0._Z3calP6MatrixS0_:
	.zero		912


//--------------------- SYMBOLS --------------------------

	.type		.nv.reservedSmem.offset0,@object
	.size		.nv.reservedSmem.offset0,0x4
